	.headerflags	@"EF_CUDA_TEXMODE_UNIFIED EF_CUDA_64BIT_ADDRESS EF_CUDA_SM80 EF_CUDA_VIRTUAL_SM(EF_CUDA_SM80)"
	.elftype	@"ET_EXEC"


//--------------------- .nv.info                  --------------------------
	.section	.nv.info,"",@"SHT_CUDA_INFO"
	.align	4


	//----- nvinfo : EIATTR_REGCOUNT
	.align		4
        /*0000*/ 	.byte	0x04, 0x2f
        /*0002*/ 	.short	(.L_1 - .L_0)
	.align		4
.L_0:
        /*0004*/ 	.word	index@(matmul_kernel)
        /*0008*/ 	.word	0x00000087


	//----- nvinfo : EIATTR_MIN_STACK_SIZE
	.align		4
.L_1:
        /*000c*/ 	.byte	0x04, 0x12
        /*000e*/ 	.short	(.L_3 - .L_2)
	.align		4
.L_2:
        /*0010*/ 	.word	index@(matmul_kernel)
        /*0014*/ 	.word	0x00000000


	//----- nvinfo : EIATTR_FRAME_SIZE
	.align		4
.L_3:
        /*0018*/ 	.byte	0x04, 0x11
        /*001a*/ 	.short	(.L_5 - .L_4)
	.align		4
.L_4:
        /*001c*/ 	.word	index@(matmul_kernel)
        /*0020*/ 	.word	0x00000000


	//----- nvinfo : EIATTR_MIN_STACK_SIZE
	.align		4
.L_5:
        /*0024*/ 	.byte	0x04, 0x12
        /*0026*/ 	.short	(.L_7 - .L_6)
	.align		4
.L_6:
        /*0028*/ 	.word	index@(matmul_kernel)
        /*002c*/ 	.word	0x00000000
.L_7:


//--------------------- .nv.info.matmul_kernel    --------------------------
	.section	.nv.info.matmul_kernel,"",@"SHT_CUDA_INFO"
	.sectionflags	@""
	.align	4


	//----- nvinfo : EIATTR_CUDA_API_VERSION
	.align		4
        /*0000*/ 	.byte	0x04, 0x37
        /*0002*/ 	.short	(.L_9 - .L_8)
.L_8:
        /*0004*/ 	.word	0x0000007c


	//----- nvinfo : EIATTR_SW2861232_WAR
	.align		4
.L_9:
        /*0008*/ 	.byte	0x01, 0x35
	.zero		2


	//----- nvinfo : EIATTR_PARAM_CBANK
	.align		4
        /*000c*/ 	.byte	0x04, 0x0a
        /*000e*/ 	.short	(.L_11 - .L_10)
	.align		4
.L_10:
        /*0010*/ 	.word	index@(.nv.constant0.matmul_kernel)
        /*0014*/ 	.short	0x0160
        /*0016*/ 	.short	0x0030


	//----- nvinfo : EIATTR_CBANK_PARAM_SIZE
	.align		4
.L_11:
        /*0018*/ 	.byte	0x03, 0x19
        /*001a*/ 	.short	0x0030


	//----- nvinfo : EIATTR_KPARAM_INFO
	.align		4
        /*001c*/ 	.byte	0x04, 0x17
        /*001e*/ 	.short	(.L_13 - .L_12)
.L_12:
        /*0020*/ 	.word	0x00000000
        /*0024*/ 	.short	0x0008
        /*0026*/ 	.short	0x002c
        /*0028*/ 	.byte	0x00, 0xf0, 0x11, 0x00


	//----- nvinfo : EIATTR_KPARAM_INFO
	.align		4
.L_13:
        /*002c*/ 	.byte	0x04, 0x17
        /*002e*/ 	.short	(.L_15 - .L_14)
.L_14:
        /*0030*/ 	.word	0x00000000
        /*0034*/ 	.short	0x0007
        /*0036*/ 	.short	0x0028
        /*0038*/ 	.byte	0x00, 0xf0, 0x11, 0x00


	//----- nvinfo : EIATTR_KPARAM_INFO
	.align		4
.L_15:
        /*003c*/ 	.byte	0x04, 0x17
        /*003e*/ 	.short	(.L_17 - .L_16)
.L_16:
        /*0040*/ 	.word	0x00000000
        /*0044*/ 	.short	0x0006
        /*0046*/ 	.short	0x0024
        /*0048*/ 	.byte	0x00, 0xf0, 0x11, 0x00


	//----- nvinfo : EIATTR_KPARAM_INFO
	.align		4
.L_17:
        /*004c*/ 	.byte	0x04, 0x17
        /*004e*/ 	.short	(.L_19 - .L_18)
.L_18:
        /*0050*/ 	.word	0x00000000
        /*0054*/ 	.short	0x0005
        /*0056*/ 	.short	0x0020
        /*0058*/ 	.byte	0x00, 0xf0, 0x11, 0x00


	//----- nvinfo : EIATTR_KPARAM_INFO
	.align		4
.L_19:
        /*005c*/ 	.byte	0x04, 0x17
        /*005e*/ 	.short	(.L_21 - .L_20)
.L_20:
        /*0060*/ 	.word	0x00000000
        /*0064*/ 	.short	0x0004
        /*0066*/ 	.short	0x001c
        /*0068*/ 	.byte	0x00, 0xf0, 0x11, 0x00


	//----- nvinfo : EIATTR_KPARAM_INFO
	.align		4
.L_21:
        /*006c*/ 	.byte	0x04, 0x17
        /*006e*/ 	.short	(.L_23 - .L_22)
.L_22:
        /*0070*/ 	.word	0x00000000
        /*0074*/ 	.short	0x0003
        /*0076*/ 	.short	0x0018
        /*0078*/ 	.byte	0x00, 0xf0, 0x11, 0x00


	//----- nvinfo : EIATTR_KPARAM_INFO
	.align		4
.L_23:
        /*007c*/ 	.byte	0x04, 0x17
        /*007e*/ 	.short	(.L_25 - .L_24)
.L_24:
        /*0080*/ 	.word	0x00000000
        /*0084*/ 	.short	0x0002
        /*0086*/ 	.short	0x0010
        /*0088*/ 	.byte	0x00, 0xf0, 0x21, 0x00


	//----- nvinfo : EIATTR_KPARAM_INFO
	.align		4
.L_25:
        /*008c*/ 	.byte	0x04, 0x17
        /*008e*/ 	.short	(.L_27 - .L_26)
.L_26:
        /*0090*/ 	.word	0x00000000
        /*0094*/ 	.short	0x0001
        /*0096*/ 	.short	0x0008
        /*0098*/ 	.byte	0x00, 0xf0, 0x21, 0x00


	//----- nvinfo : EIATTR_KPARAM_INFO
	.align		4
.L_27:
        /*009c*/ 	.byte	0x04, 0x17
        /*009e*/ 	.short	(.L_29 - .L_28)
.L_28:
        /*00a0*/ 	.word	0x00000000
        /*00a4*/ 	.short	0x0000
        /*00a6*/ 	.short	0x0000
        /*00a8*/ 	.byte	0x00, 0xf0, 0x21, 0x00


	//----- nvinfo : EIATTR_MAXREG_COUNT
	.align		4
.L_29:
        /*00ac*/ 	.byte	0x03, 0x1b
        /*00ae*/ 	.short	0x00ff


	//----- nvinfo : EIATTR_EXIT_INSTR_OFFSETS
	.align		4
        /*00b0*/ 	.byte	0x04, 0x1c
        /*00b2*/ 	.short	(.L_31 - .L_30)


	//   ....[0]....
.L_30:
        /*00b4*/ 	.word	0x00004200


	//   ....[1]....
        /*00b8*/ 	.word	0x00004260


	//----- nvinfo : EIATTR_MAX_THREADS
	.align		4
.L_31:
        /*00bc*/ 	.byte	0x04, 0x05
        /*00be*/ 	.short	(.L_33 - .L_32)
.L_32:
        /*00c0*/ 	.word	0x00000080
        /*00c4*/ 	.word	0x00000001
        /*00c8*/ 	.word	0x00000001
.L_33:


//--------------------- .nv.callgraph             --------------------------
	.section	.nv.callgraph,"",@"SHT_CUDA_CALLGRAPH"
	.align	4
	.sectionentsize	8
	.align		4
        /*0000*/ 	.word	0x00000000
	.align		4
        /*0004*/ 	.word	0xffffffff
	.align		4
        /*0008*/ 	.word	0x00000000
	.align		4
        /*000c*/ 	.word	0xfffffffe
	.align		4
        /*0010*/ 	.word	0x00000000
	.align		4
        /*0014*/ 	.word	0xfffffffd
	.align		4
        /*0018*/ 	.word	0x00000000
	.align		4
        /*001c*/ 	.word	0xfffffffc


//--------------------- .nv.rel.action            --------------------------
	.section	.nv.rel.action,"",@"SHT_CUDA_RELOCINFO"
	.align	8
	.sectionentsize	8
        /*0000*/ 	.byte	0x73, 0x00, 0x00, 0x00, 0x00, 0x00, 0x00, 0x00, 0x00, 0x00, 0x00, 0x11, 0x25, 0x00, 0x05, 0x36


//--------------------- .nv.constant0.matmul_kernel --------------------------
	.section	.nv.constant0.matmul_kernel,"a",@progbits
	.sectionflags	@""
	.align	4
.nv.constant0.matmul_kernel:
	.zero		400


//--------------------- .text.matmul_kernel       --------------------------
	.section	.text.matmul_kernel,"ax",@progbits
	.sectionflags	@"SHF_BARRIERS=1"
	.sectioninfo	@"SHI_REGISTERS=135"
	.align	128
        .global         matmul_kernel
        .type           matmul_kernel,@function
        .size           matmul_kernel,(.L_x_5 - matmul_kernel)
        .other          matmul_kernel,@"STO_CUDA_ENTRY STV_DEFAULT"
matmul_kernel:
.text.matmul_kernel:
[----:B------:R-:W-:Y:S02]  /*0000*/  IMAD.MOV.U32 R1, RZ, RZ, c[0x0][0x28] ;  /* 0x00000a00ff017624 */ /* 0x000fe400078e00ff */
[----:B------:R-:W-:Y:S01]  /*0010*/  IMAD.MOV.U32 R0, RZ, RZ, c[0x0][0x17c] ;  /* 0x00005f00ff007624 */ /* 0x000fe200078e00ff */
[----:B------:R-:W1:Y:S01]  /*0020*/  S2R R5, SR_CTAID.X ;  /* 0x0000000000057919 */ /* 0x000e620000002500 */
[----:B------:R-:W-:Y:S01]  /*0030*/  IABS R11, c[0x0][0x17c] ;  /* 0x00005f00000b7a13 */ /* 0x000fe20000000000 */
[----:B------:R-:W-:Y:S01]  /*0040*/  IMAD.MOV.U32 R123, RZ, RZ, 0x3f ;  /* 0x0000003fff7b7424 */ /* 0x000fe200078e00ff */
[----:B------:R-:W-:Y:S01]  /*0050*/  ULDC UR9, c[0x0][0x180] ;  /* 0x0000600000097ab9 */ /* 0x000fe20000000800 */
[----:B------:R-:W-:Y:S01]  /*0060*/  IADD3 R0, R0, 0x7f, RZ ;  /* 0x0000007f00007810 */ /* 0x000fe20007ffe0ff */
[----:B------:R-:W2:Y:S01]  /*0070*/  S2R R112, SR_TID.X ;  /* 0x0000000000707919 */ /* 0x000ea20000002100 */
[----:B------:R-:W-:Y:S01]  /*0080*/  UIADD3 UR4, UR9, -0x40, URZ ;  /* 0xffffffc009047890 */ /* 0x000fe2000fffe03f */
[----:B------:R-:W-:Y:S01]  /*0090*/  IADD3 R123, R123, c[0x0][0x180], RZ ;  /* 0x000060007b7b7a10 */ /* 0x000fe20007ffe0ff */
[----:B------:R-:W-:Y:S01]  /*00a0*/  UIADD3 UR5, UR9, -0x80, URZ ;  /* 0xffffff8009057890 */ /* 0x000fe2000fffe03f */
[----:B------:R-:W-:Y:S01]  /*00b0*/  SHF.R.S32.HI R3, RZ, 0x1f, R0 ;  /* 0x0000001fff037819 */ /* 0x000fe20000011400 */
[----:B------:R-:W-:-:S03]  /*00c0*/  ULDC.64 UR12, c[0x0][0x118] ;  /* 0x00004600000c7ab9 */ /* 0x000fc60000000a00 */
[----:B------:R-:W-:-:S04]  /*00d0*/  LEA.HI R3, R3, R0, RZ, 0x7 ;  /* 0x0000000003037211 */ /* 0x000fc800078f38ff */
[----:B------:R-:W-:-:S05]  /*00e0*/  SHF.R.S32.HI R3, RZ, 0x7, R3 ;  /* 0x00000007ff037819 */ /* 0x000fca0000011403 */
[----:B------:R-:W-:Y:S01]  /*00f0*/  IMAD.SHL.U32 R4, R3, 0x8, RZ ;  /* 0x0000000803047824 */ /* 0x000fe200078e00ff */
[----:B-1----:R-:W-:-:S04]  /*0100*/  IABS R8, R5 ;  /* 0x0000000500087213 */ /* 0x002fc80000000000 */
[-C--:B------:R-:W-:Y:S02]  /*0110*/  IABS R7, R4.reuse ;  /* 0x0000000400077213 */ /* 0x080fe40000000000 */
[----:B------:R-:W-:Y:S01]  /*0120*/  IABS R10, R4 ;  /* 0x00000004000a7213 */ /* 0x000fe20000000000 */
[C---:B--2---:R-:W-:Y:S01]  /*0130*/  IMAD.SHL.U32 R128, R112.reuse, 0x2, RZ ;  /* 0x0000000270807824 */ /* 0x044fe200078e00ff */
[----:B------:R-:W1:Y:S01]  /*0140*/  I2F.RP R0, R7 ;  /* 0x0000000700007306 */ /* 0x000e620000209400 */
[----:B------:R-:W-:Y:S02]  /*0150*/  LOP3.LUT R132, R112, 0x1f, RZ, 0xc0, !PT ;  /* 0x0000001f70847812 */ /* 0x000fe400078ec0ff */
[--C-:B------:R-:W-:Y:S02]  /*0160*/  SHF.R.U32.HI R131, RZ, 0x5, R112.reuse ;  /* 0x00000005ff837819 */ /* 0x100fe40000011670 */
[----:B------:R-:W-:-:S03]  /*0170*/  SHF.R.U32.HI R130, RZ, 0x2, R112 ;  /* 0x00000002ff827819 */ /* 0x000fc60000011670 */
[----:B-1----:R-:W1:Y:S02]  /*0180*/  MUFU.RCP R0, R0 ;  /* 0x0000000000007308 */ /* 0x002e640000001000 */
[----:B-1----:R-:W-:Y:S01]  /*0190*/  IADD3 R2, R0, 0xffffffe, RZ ;  /* 0x0ffffffe00027810 */ /* 0x002fe20007ffe0ff */
[----:B------:R-:W-:-:S05]  /*01a0*/  IMAD.MOV R0, RZ, RZ, -R10 ;  /* 0x000000ffff007224 */ /* 0x000fca00078e0a0a */
[----:B------:R1:W2:Y:S02]  /*01b0*/  F2I.FTZ.U32.TRUNC.NTZ R3, R2 ;  /* 0x0000000200037305 */ /* 0x0002a4000021f000 */
[----:B-1----:R-:W-:Y:S02]  /*01c0*/  IMAD.MOV.U32 R2, RZ, RZ, RZ ;  /* 0x000000ffff027224 */ /* 0x002fe400078e00ff */
[----:B--2---:R-:W-:-:S04]  /*01d0*/  IMAD.MOV R6, RZ, RZ, -R3 ;  /* 0x000000ffff067224 */ /* 0x004fc800078e0a03 */
[----:B------:R-:W-:Y:S02]  /*01e0*/  IMAD R9, R6, R7, RZ ;  /* 0x0000000706097224 */ /* 0x000fe400078e02ff */
[----:B------:R-:W-:Y:S02]  /*01f0*/  IMAD.MOV.U32 R6, RZ, RZ, R8 ;  /* 0x000000ffff067224 */ /* 0x000fe400078e0008 */
[----:B------:R-:W-:-:S06]  /*0200*/  IMAD.HI.U32 R3, R3, R9, R2 ;  /* 0x0000000903037227 */ /* 0x000fcc00078e0002 */
[----:B------:R-:W-:-:S04]  /*0210*/  IMAD.HI.U32 R3, R3, R6, RZ ;  /* 0x0000000603037227 */ /* 0x000fc800078e00ff */
[----:B------:R-:W-:-:S05]  /*0220*/  IMAD R0, R3, R0, R6 ;  /* 0x0000000003007224 */ /* 0x000fca00078e0206 */
[----:B------:R-:W-:-:S13]  /*0230*/  ISETP.GT.U32.AND P1, PT, R7, R0, PT ;  /* 0x000000000700720c */ /* 0x000fda0003f24070 */
[----:B------:R-:W-:Y:S01]  /*0240*/  @!P1 IMAD.IADD R0, R0, 0x1, -R7 ;  /* 0x0000000100009824 */ /* 0x000fe200078e0a07 */
[----:B------:R-:W-:Y:S02]  /*0250*/  @!P1 IADD3 R3, R3, 0x1, RZ ;  /* 0x0000000103039810 */ /* 0x000fe40007ffe0ff */
[----:B------:R-:W-:Y:S02]  /*0260*/  ISETP.NE.AND P1, PT, R4, RZ, PT ;  /* 0x000000ff0400720c */ /* 0x000fe40003f25270 */
[----:B------:R-:W-:Y:S02]  /*0270*/  ISETP.GE.U32.AND P0, PT, R0, R7, PT ;  /* 0x000000070000720c */ /* 0x000fe40003f06070 */
[----:B------:R-:W-:-:S04]  /*0280*/  LOP3.LUT R0, R5, R4, RZ, 0x3c, !PT ;  /* 0x0000000405007212 */ /* 0x000fc800078e3cff */
[----:B------:R-:W-:Y:S01]  /*0290*/  ISETP.GE.AND P2, PT, R0, RZ, PT ;  /* 0x000000ff0000720c */ /* 0x000fe20003f46270 */
[----:B------:R-:W-:-:S05]  /*02a0*/  IMAD.MOV.U32 R0, RZ, RZ, c[0x0][0x178] ;  /* 0x00005e00ff007624 */ /* 0x000fca00078e00ff */
[----:B------:R-:W-:Y:S02]  /*02b0*/  IADD3 R0, R0, 0x3f, RZ ;  /* 0x0000003f00007810 */ /* 0x000fe40007ffe0ff */
[----:B------:R-:W-:-:S05]  /*02c0*/  @P0 IADD3 R3, R3, 0x1, RZ ;  /* 0x0000000103030810 */ /* 0x000fca0007ffe0ff */
[----:B------:R-:W-:Y:S01]  /*02d0*/  IMAD.MOV.U32 R2, RZ, RZ, R3 ;  /* 0x000000ffff027224 */ /* 0x000fe200078e0003 */
[----:B------:R-:W-:-:S03]  /*02e0*/  SHF.R.S32.HI R3, RZ, 0x1f, R0 ;  /* 0x0000001fff037819 */ /* 0x000fc60000011400 */
[----:B------:R-:W-:Y:S01]  /*02f0*/  @!P2 IMAD.MOV R2, RZ, RZ, -R2 ;  /* 0x000000ffff02a224 */ /* 0x000fe200078e0a02 */
[----:B------:R-:W-:Y:S02]  /*0300*/  @!P1 LOP3.LUT R2, RZ, R4, RZ, 0x33, !PT ;  /* 0x00000004ff029212 */ /* 0x000fe400078e33ff */
[----:B------:R-:W-:-:S03]  /*0310*/  LEA.HI R3, R3, R0, RZ, 0x6 ;  /* 0x0000000003037211 */ /* 0x000fc600078f30ff */
[----:B------:R-:W-:Y:S02]  /*0320*/  IMAD.SHL.U32 R8, R2, 0x8, RZ ;  /* 0x0000000802087824 */ /* 0x000fe400078e00ff */
[----:B------:R-:W-:-:S03]  /*0330*/  IMAD.MOV R2, RZ, RZ, -R2 ;  /* 0x000000ffff027224 */ /* 0x000fc600078e0a02 */
[----:B------:R-:W-:Y:S01]  /*0340*/  LEA.HI.SX32 R3, R3, -R8, 0x1a ;  /* 0x8000000803037211 */ /* 0x000fe200078fd2ff */
[----:B------:R-:W-:-:S03]  /*0350*/  IMAD R10, R4, R2, R5 ;  /* 0x00000002040a7224 */ /* 0x000fc600078e0205 */
[----:B------:R-:W-:Y:S02]  /*0360*/  IMNMX R13, R3, 0x8, PT ;  /* 0x00000008030d7817 */ /* 0x000fe40003800200 */
[----:B------:R-:W-:Y:S02]  /*0370*/  IABS R9, R10 ;  /* 0x0000000a00097213 */ /* 0x000fe40000000000 */
[-C--:B------:R-:W-:Y:S02]  /*0380*/  IABS R7, R13.reuse ;  /* 0x0000000d00077213 */ /* 0x080fe40000000000 */
[----:B------:R-:W-:Y:S02]  /*0390*/  IABS R4, R13 ;  /* 0x0000000d00047213 */ /* 0x000fe40000000000 */
[----:B------:R-:W1:Y:S08]  /*03a0*/  I2F.RP R0, R7 ;  /* 0x0000000700007306 */ /* 0x000e700000209400 */
[----:B-1----:R-:W1:Y:S02]  /*03b0*/  MUFU.RCP R0, R0 ;  /* 0x0000000000007308 */ /* 0x002e640000001000 */
[----:B-1----:R-:W-:Y:S01]  /*03c0*/  IADD3 R3, R0, 0xffffffe, RZ ;  /* 0x0ffffffe00037810 */ /* 0x002fe20007ffe0ff */
[----:B------:R-:W-:-:S05]  /*03d0*/  IMAD.MOV R0, RZ, RZ, -R4 ;  /* 0x000000ffff007224 */ /* 0x000fca00078e0a04 */
[----:B------:R-:W1:Y:S02]  /*03e0*/  F2I.FTZ.U32.TRUNC.NTZ R3, R3 ;  /* 0x0000000300037305 */ /* 0x000e64000021f000 */
[----:B-1----:R-:W-:-:S04]  /*03f0*/  IMAD.MOV R6, RZ, RZ, -R3 ;  /* 0x000000ffff067224 */ /* 0x002fc800078e0a03 */
[----:B------:R-:W-:Y:S02]  /*0400*/  IMAD.MOV.U32 R2, RZ, RZ, R6 ;  /* 0x000000ffff027224 */ /* 0x000fe400078e0006 */
[----:B------:R-:W1:Y:S02]  /*0410*/  I2F.RP R6, R11 ;  /* 0x0000000b00067306 */ /* 0x000e640000209400 */
[----:B------:R-:W-:Y:S02]  /*0420*/  IMAD R5, R2, R7, RZ ;  /* 0x0000000702057224 */ /* 0x000fe400078e02ff */
[----:B------:R-:W-:-:S04]  /*0430*/  IMAD.MOV.U32 R2, RZ, RZ, RZ ;  /* 0x000000ffff027224 */ /* 0x000fc800078e00ff */
[----:B------:R-:W-:Y:S01]  /*0440*/  IMAD.HI.U32 R2, R3, R5, R2 ;  /* 0x0000000503027227 */ /* 0x000fe200078e0002 */
[----:B------:R-:W-:-:S05]  /*0450*/  IABS R3, c[0x0][0x178] ;  /* 0x00005e0000037a13 */ /* 0x000fca0000000000 */
[----:B------:R-:W-:Y:S01]  /*0460*/  IMAD.HI.U32 R2, R2, R9, RZ ;  /* 0x0000000902027227 */ /* 0x000fe200078e00ff */
[----:B-1----:R-:W1:Y:S03]  /*0470*/  MUFU.RCP R6, R6 ;  /* 0x0000000600067308 */ /* 0x002e660000001000 */
[----:B------:R-:W-:Y:S02]  /*0480*/  IMAD R0, R2, R0, R9 ;  /* 0x0000000002007224 */ /* 0x000fe400078e0209 */
[----:B------:R-:W-:-:S03]  /*0490*/  IMAD.MOV.U32 R9, RZ, RZ, R3 ;  /* 0x000000ffff097224 */ /* 0x000fc600078e0003 */
[----:B------:R-:W-:Y:S01]  /*04a0*/  ISETP.GT.U32.AND P1, PT, R7, R0, PT ;  /* 0x000000000700720c */ /* 0x000fe20003f24070 */
[----:B------:R-:W2:Y:S01]  /*04b0*/  I2F.RP R3, R9 ;  /* 0x0000000900037306 */ /* 0x000ea20000209400 */
[----:B-1----:R-:W-:-:S11]  /*04c0*/  IADD3 R4, R6, 0xffffffe, RZ ;  /* 0x0ffffffe06047810 */ /* 0x002fd60007ffe0ff */
[----:B------:R-:W-:Y:S01]  /*04d0*/  @!P1 IMAD.IADD R0, R0, 0x1, -R7 ;  /* 0x0000000100009824 */ /* 0x000fe200078e0a07 */
[----:B------:R-:W-:Y:S01]  /*04e0*/  @!P1 IADD3 R2, R2, 0x1, RZ ;  /* 0x0000000102029810 */ /* 0x000fe20007ffe0ff */
[----:B------:R1:W3:Y:S01]  /*04f0*/  F2I.FTZ.U32.TRUNC.NTZ R5, R4 ;  /* 0x0000000400057305 */ /* 0x0002e2000021f000 */
[----:B------:R-:W-:Y:S02]  /*0500*/  ISETP.NE.AND P1, PT, R13, RZ, PT ;  /* 0x000000ff0d00720c */ /* 0x000fe40003f25270 */
[----:B------:R-:W-:Y:S02]  /*0510*/  ISETP.GE.U32.AND P0, PT, R0, R7, PT ;  /* 0x000000070000720c */ /* 0x000fe40003f06070 */
[----:B------:R-:W-:Y:S02]  /*0520*/  LOP3.LUT R0, R10, R13, RZ, 0x3c, !PT ;  /* 0x0000000d0a007212 */ /* 0x000fe400078e3cff */
[----:B------:R-:W-:Y:S01]  /*0530*/  SHF.R.U32.HI R7, RZ, 0x2, R112 ;  /* 0x00000002ff077819 */ /* 0x000fe20000011670 */
[----:B--2---:R-:W2:Y:S01]  /*0540*/  MUFU.RCP R3, R3 ;  /* 0x0000000300037308 */ /* 0x004ea20000001000 */
[----:B------:R-:W-:Y:S01]  /*0550*/  ISETP.GE.AND P2, PT, R0, RZ, PT ;  /* 0x000000ff0000720c */ /* 0x000fe20003f46270 */
[----:B-1----:R-:W-:-:S06]  /*0560*/  IMAD.MOV.U32 R4, RZ, RZ, RZ ;  /* 0x000000ffff047224 */ /* 0x002fcc00078e00ff */
[----:B------:R-:W-:Y:S01]  /*0570*/  @P0 IADD3 R2, R2, 0x1, RZ ;  /* 0x0000000102020810 */ /* 0x000fe20007ffe0ff */
[----:B---3--:R-:W-:-:S04]  /*0580*/  IMAD.MOV R12, RZ, RZ, -R5 ;  /* 0x000000ffff0c7224 */ /* 0x008fc800078e0a05 */
[----:B------:R-:W-:Y:S01]  /*0590*/  IMAD.MOV.U32 R109, RZ, RZ, R2 ;  /* 0x000000ffff6d7224 */ /* 0x000fe200078e0002 */
[----:B--2---:R-:W-:-:S03]  /*05a0*/  IADD3 R2, R3, 0xffffffe, RZ ;  /* 0x0ffffffe03027810 */ /* 0x004fc60007ffe0ff */
[----:B------:R-:W-:Y:S01]  /*05b0*/  @!P2 IMAD.MOV R109, RZ, RZ, -R109 ;  /* 0x000000ffff6da224 */ /* 0x000fe200078e0a6d */
[----:B------:R-:W-:Y:S01]  /*05c0*/  @!P1 LOP3.LUT R109, RZ, R13, RZ, 0x33, !PT ;  /* 0x0000000dff6d9212 */ /* 0x000fe200078e33ff */
[----:B------:R-:W1:Y:S04]  /*05d0*/  F2I.FTZ.U32.TRUNC.NTZ R3, R2 ;  /* 0x0000000200037305 */ /* 0x000e68000021f000 */
[----:B------:R-:W-:Y:S02]  /*05e0*/  IMAD.MOV R0, RZ, RZ, -R109 ;  /* 0x000000ffff007224 */ /* 0x000fe400078e0a6d */
[----:B------:R-:W-:Y:S02]  /*05f0*/  IMAD.SHL.U32 R109, R109, 0x80, RZ ;  /* 0x000000806d6d7824 */ /* 0x000fe400078e00ff */
[----:B------:R-:W-:-:S02]  /*0600*/  IMAD R0, R13, R0, R10 ;  /* 0x000000000d007224 */ /* 0x000fc400078e020a */
[----:B------:R-:W-:Y:S02]  /*0610*/  IMAD R13, R12, R11, RZ ;  /* 0x0000000b0c0d7224 */ /* 0x000fe400078e02ff */
[----:B------:R-:W-:Y:S01]  /*0620*/  IMAD.IADD R0, R8, 0x1, R0 ;  /* 0x0000000108007824 */ /* 0x000fe200078e0200 */
[----:B------:R-:W-:Y:S01]  /*0630*/  SGXT.U32 R8, R7, 0x5 ;  /* 0x000000050708781a */ /* 0x000fe20000000000 */
[----:B------:R-:W-:-:S03]  /*0640*/  IMAD.HI.U32 R4, R5, R13, R4 ;  /* 0x0000000d05047227 */ /* 0x000fc600078e0004 */
[CC--:B------:R-:W-:Y:S01]  /*0650*/  LOP3.LUT R15, R109.reuse, R8.reuse, RZ, 0xfc, !PT ;  /* 0x000000086d0f7212 */ /* 0x0c0fe200078efcff */
[--C-:B-1----:R-:W-:Y:S01]  /*0660*/  IMAD.MOV R2, RZ, RZ, -R3.reuse ;  /* 0x000000ffff027224 */ /* 0x102fe200078e0a03 */
[C-C-:B------:R-:W-:Y:S01]  /*0670*/  LOP3.LUT R17, R109.reuse, 0x20, R8.reuse, 0xfe, !PT ;  /* 0x000000206d117812 */ /* 0x140fe200078efe08 */
[----:B------:R-:W-:Y:S01]  /*0680*/  IMAD.SHL.U32 R110, R0, 0x40, RZ ;  /* 0x00000040006e7824 */ /* 0x000fe200078e00ff */
[----:B------:R-:W-:Y:S01]  /*0690*/  IABS R5, R15 ;  /* 0x0000000f00057213 */ /* 0x000fe20000000000 */
[----:B------:R-:W-:Y:S01]  /*06a0*/  IMAD R7, R2, R9, RZ ;  /* 0x0000000902077224 */ /* 0x000fe200078e02ff */
[--C-:B------:R-:W-:Y:S01]  /*06b0*/  LOP3.LUT R18, R109, 0x40, R8.reuse, 0xfe, !PT ;  /* 0x000000406d127812 */ /* 0x100fe200078efe08 */
[----:B------:R-:W-:Y:S01]  /*06c0*/  IMAD.MOV.U32 R2, RZ, RZ, RZ ;  /* 0x000000ffff027224 */ /* 0x000fe200078e00ff */
[C---:B------:R-:W-:Y:S02]  /*06d0*/  LOP3.LUT R0, R110.reuse, R8, RZ, 0xfc, !PT ;  /* 0x000000086e007212 */ /* 0x040fe400078efcff */
[----:B------:R-:W-:Y:S01]  /*06e0*/  LOP3.LUT R16, R110, 0x20, R8, 0xfe, !PT ;  /* 0x000000206e107812 */ /* 0x000fe200078efe08 */
[----:B------:R-:W-:Y:S01]  /*06f0*/  IMAD.HI.U32 R2, R3, R7, R2 ;  /* 0x0000000703027227 */ /* 0x000fe200078e0002 */
[----:B------:R-:W-:-:S02]  /*0700*/  IABS R6, R0 ;  /* 0x0000000000067213 */ /* 0x000fc40000000000 */
[----:B------:R-:W-:Y:S02]  /*0710*/  IABS R10, R16 ;  /* 0x00000010000a7213 */ /* 0x000fe40000000000 */
[----:B------:R-:W-:Y:S01]  /*0720*/  IABS R12, R17 ;  /* 0x00000011000c7213 */ /* 0x000fe20000000000 */
[C---:B------:R-:W-:Y:S01]  /*0730*/  IMAD.HI.U32 R3, R2.reuse, R6, RZ ;  /* 0x0000000602037227 */ /* 0x040fe200078e00ff */
[----:B------:R-:W-:Y:S02]  /*0740*/  LOP3.LUT R19, R109, 0x60, R8, 0xfe, !PT ;  /* 0x000000606d137812 */ /* 0x000fe400078efe08 */
[----:B------:R-:W-:Y:S01]  /*0750*/  IABS R13, R18 ;  /* 0x00000012000d7213 */ /* 0x000fe20000000000 */
[----:B------:R-:W-:Y:S01]  /*0760*/  IMAD.MOV R7, RZ, RZ, -R3 ;  /* 0x000000ffff077224 */ /* 0x000fe200078e0a03 */
[----:B------:R-:W-:Y:S01]  /*0770*/  IABS R14, R19 ;  /* 0x00000013000e7213 */ /* 0x000fe20000000000 */
[----:B------:R-:W-:Y:S01]  /*0780*/  IMAD.HI.U32 R3, R2, R10, RZ ;  /* 0x0000000a02037227 */ /* 0x000fe200078e00ff */
[----:B------:R-:W-:-:S02]  /*0790*/  LOP3.LUT R126, R8, 0x20, RZ, 0xfc, !PT ;  /* 0x00000020087e7812 */ /* 0x000fc400078efcff */
[C---:B------:R-:W-:Y:S01]  /*07a0*/  LOP3.LUT R125, R8.reuse, 0x40, RZ, 0xfc, !PT ;  /* 0x00000040087d7812 */ /* 0x040fe200078efcff */
[C---:B------:R-:W-:Y:S01]  /*07b0*/  IMAD R2, R9.reuse, R7, R6 ;  /* 0x0000000709027224 */ /* 0x040fe200078e0206 */
[----:B------:R-:W-:Y:S01]  /*07c0*/  LOP3.LUT R124, R8, 0x60, RZ, 0xfc, !PT ;  /* 0x00000060087c7812 */ /* 0x000fe200078efcff */
[----:B------:R-:W-:Y:S02]  /*07d0*/  IMAD.MOV.U32 R7, RZ, RZ, R5 ;  /* 0x000000ffff077224 */ /* 0x000fe400078e0005 */
[----:B------:R-:W-:Y:S01]  /*07e0*/  IMAD.MOV R3, RZ, RZ, -R3 ;  /* 0x000000ffff037224 */ /* 0x000fe200078e0a03 */
[----:B------:R-:W-:Y:S01]  /*07f0*/  ISETP.GT.U32.AND P0, PT, R9, R2, PT ;  /* 0x000000020900720c */ /* 0x000fe20003f04070 */
[----:B------:R-:W-:-:S04]  /*0800*/  IMAD.HI.U32 R5, R4, R7, RZ ;  /* 0x0000000704057227 */ /* 0x000fc800078e00ff */
[C---:B------:R-:W-:Y:S02]  /*0810*/  IMAD R3, R9.reuse, R3, R10 ;  /* 0x0000000309037224 */ /* 0x040fe400078e020a */
[----:B------:R-:W-:Y:S02]  /*0820*/  IMAD.MOV R10, RZ, RZ, -R5 ;  /* 0x000000ffff0a7224 */ /* 0x000fe400078e0a05 */
[----:B------:R-:W-:Y:S01]  /*0830*/  IMAD.HI.U32 R6, R4, R12, RZ ;  /* 0x0000000c04067227 */ /* 0x000fe200078e00ff */
[----:B------:R-:W-:-:S03]  /*0840*/  ISETP.GT.U32.AND P1, PT, R9, R3, PT ;  /* 0x000000030900720c */ /* 0x000fc60003f24070 */
[----:B------:R-:W-:Y:S02]  /*0850*/  IMAD R5, R11, R10, R7 ;  /* 0x0000000a0b057224 */ /* 0x000fe400078e0207 */
[----:B------:R-:W-:-:S03]  /*0860*/  IMAD.HI.U32 R7, R4, R13, RZ ;  /* 0x0000000d04077227 */ /* 0x000fc600078e00ff */
[----:B------:R-:W-:Y:S01]  /*0870*/  ISETP.GT.U32.AND P2, PT, R11, R5, PT ;  /* 0x000000050b00720c */ /* 0x000fe20003f44070 */
[----:B------:R-:W-:Y:S02]  /*0880*/  IMAD.MOV R6, RZ, RZ, -R6 ;  /* 0x000000ffff067224 */ /* 0x000fe400078e0a06 */
[----:B------:R-:W-:-:S04]  /*0890*/  IMAD.HI.U32 R4, R4, R14, RZ ;  /* 0x0000000e04047227 */ /* 0x000fc800078e00ff */
[----:B------:R-:W-:Y:S02]  /*08a0*/  IMAD.MOV R10, RZ, RZ, -R7 ;  /* 0x000000ffff0a7224 */ /* 0x000fe400078e0a07 */
[C---:B------:R-:W-:Y:S02]  /*08b0*/  IMAD R6, R11.reuse, R6, R12 ;  /* 0x000000060b067224 */ /* 0x040fe400078e020c */
[----:B------:R-:W-:Y:S02]  /*08c0*/  IMAD.MOV R7, RZ, RZ, -R4 ;  /* 0x000000ffff077224 */ /* 0x000fe400078e0a04 */
[C---:B------:R-:W-:Y:S01]  /*08d0*/  IMAD R4, R11.reuse, R10, R13 ;  /* 0x0000000a0b047224 */ /* 0x040fe200078e020d */
[C---:B------:R-:W-:Y:S01]  /*08e0*/  ISETP.GT.U32.AND P3, PT, R11.reuse, R6, PT ;  /* 0x000000060b00720c */ /* 0x040fe20003f64070 */
[----:B------:R-:W-:Y:S02]  /*08f0*/  IMAD R7, R11, R7, R14 ;  /* 0x000000070b077224 */ /* 0x000fe400078e020e */
[--C-:B------:R-:W-:Y:S01]  /*0900*/  @!P1 IMAD.IADD R3, R3, 0x1, -R9.reuse ;  /* 0x0000000103039824 */ /* 0x100fe200078e0a09 */
[C---:B------:R-:W-:Y:S01]  /*0910*/  ISETP.GT.U32.AND P1, PT, R11.reuse, R4, PT ;  /* 0x000000040b00720c */ /* 0x040fe20003f24070 */
[----:B------:R-:W-:Y:S01]  /*0920*/  @!P0 IMAD.IADD R2, R2, 0x1, -R9 ;  /* 0x0000000102028824 */ /* 0x000fe200078e0a09 */
[----:B------:R-:W-:Y:S01]  /*0930*/  ISETP.GT.U32.AND P0, PT, R11, R7, PT ;  /* 0x000000070b00720c */ /* 0x000fe20003f04070 */
[----:B------:R-:W-:Y:S01]  /*0940*/  @!P2 IMAD.IADD R5, R5, 0x1, -R11 ;  /* 0x000000010505a824 */ /* 0x000fe200078e0a0b */
[----:B------:R-:W-:-:S02]  /*0950*/  ISETP.GT.U32.AND P4, PT, R9, R3, PT ;  /* 0x000000030900720c */ /* 0x000fc40003f84070 */
[----:B------:R-:W-:Y:S02]  /*0960*/  ISETP.GT.U32.AND P5, PT, R9, R2, PT ;  /* 0x000000020900720c */ /* 0x000fe40003fa4070 */
[----:B------:R-:W-:Y:S01]  /*0970*/  ISETP.GT.U32.AND P6, PT, R11, R5, PT ;  /* 0x000000050b00720c */ /* 0x000fe20003fc4070 */
[----:B------:R-:W-:Y:S01]  /*0980*/  @!P3 IMAD.IADD R6, R6, 0x1, -R11 ;  /* 0x000000010606b824 */ /* 0x000fe200078e0a0b */
[----:B------:R-:W-:-:S03]  /*0990*/  ISETP.GE.AND P3, PT, R15, RZ, PT ;  /* 0x000000ff0f00720c */ /* 0x000fc60003f66270 */
[--C-:B------:R-:W-:Y:S01]  /*09a0*/  @!P1 IMAD.IADD R4, R4, 0x1, -R11.reuse ;  /* 0x0000000104049824 */ /* 0x100fe200078e0a0b */
[----:B------:R-:W-:Y:S01]  /*09b0*/  ISETP.GT.U32.AND P2, PT, R11, R6, PT ;  /* 0x000000060b00720c */ /* 0x000fe20003f44070 */
[----:B------:R-:W-:Y:S01]  /*09c0*/  @!P0 IMAD.IADD R7, R7, 0x1, -R11 ;  /* 0x0000000107078824 */ /* 0x000fe200078e0a0b */
[----:B------:R-:W-:Y:S01]  /*09d0*/  ISETP.GE.AND P1, PT, R19, RZ, PT ;  /* 0x000000ff1300720c */ /* 0x000fe20003f26270 */
[--C-:B------:R-:W-:Y:S01]  /*09e0*/  @!P4 IMAD.IADD R3, R3, 0x1, -R9.reuse ;  /* 0x000000010303c824 */ /* 0x100fe200078e0a09 */
[----:B------:R-:W-:Y:S01]  /*09f0*/  ISETP.GT.U32.AND P0, PT, R11, R4, PT ;  /* 0x000000040b00720c */ /* 0x000fe20003f04070 */
[----:B------:R-:W-:Y:S01]  /*0a00*/  @!P5 IMAD.IADD R2, R2, 0x1, -R9 ;  /* 0x000000010202d824 */ /* 0x000fe200078e0a09 */
[----:B------:R-:W-:Y:S01]  /*0a10*/  ISETP.GE.AND P4, PT, R18, RZ, PT ;  /* 0x000000ff1200720c */ /* 0x000fe20003f86270 */
[----:B------:R-:W-:Y:S01]  /*0a20*/  @!P6 IMAD.IADD R5, R5, 0x1, -R11 ;  /* 0x000000010505e824 */ /* 0x000fe200078e0a0b */
[----:B------:R-:W-:Y:S01]  /*0a30*/  ISETP.GT.U32.AND P6, PT, R11, R7, PT ;  /* 0x000000070b00720c */ /* 0x000fe20003fc4070 */
[----:B------:R-:W-:Y:S01]  /*0a40*/  IMAD.SHL.U32 R9, R112, 0x10, RZ ;  /* 0x0000001070097824 */ /* 0x000fe200078e00ff */
[----:B------:R-:W-:Y:S01]  /*0a50*/  ISETP.GE.AND P5, PT, R17, RZ, PT ;  /* 0x000000ff1100720c */ /* 0x000fe20003fa6270 */
[----:B------:R-:W-:Y:S01]  /*0a60*/  @!P3 IMAD.MOV R5, RZ, RZ, -R5 ;  /* 0x000000ffff05b224 */ /* 0x000fe200078e0a05 */
[----:B------:R-:W-:Y:S01]  /*0a70*/  ISETP.GT.AND P3, PT, R123, 0x3f, PT ;  /* 0x0000003f7b00780c */ /* 0x000fe20003f64270 */
[----:B------:R-:W-:Y:S01]  /*0a80*/  @!P2 IMAD.IADD R6, R6, 0x1, -R11 ;  /* 0x000000010606a824 */ /* 0x000fe200078e0a0b */
[----:B------:R-:W-:-:S02]  /*0a90*/  LOP3.LUT R129, R9, 0x30, RZ, 0xc0, !PT ;  /* 0x0000003009817812 */ /* 0x000fc400078ec0ff */
[----:B------:R-:W-:Y:S01]  /*0aa0*/  ISETP.GE.AND P2, PT, R0, RZ, PT ;  /* 0x000000ff0000720c */ /* 0x000fe20003f46270 */
[--C-:B------:R-:W-:Y:S01]  /*0ab0*/  @!P0 IMAD.IADD R4, R4, 0x1, -R11.reuse ;  /* 0x0000000104048824 */ /* 0x100fe200078e0a0b */
[----:B------:R-:W-:Y:S02]  /*0ac0*/  ISETP.GE.AND P0, PT, R129, c[0x0][0x180], PT ;  /* 0x0000600081007a0c */ /* 0x000fe40003f06270 */
[----:B------:R-:W-:Y:S01]  /*0ad0*/  SEL R0, RZ, 0x10, !P3 ;  /* 0x00000010ff007807 */ /* 0x000fe20005800000 */
[----:B------:R-:W-:Y:S01]  /*0ae0*/  @!P6 IMAD.IADD R7, R7, 0x1, -R11 ;  /* 0x000000010707e824 */ /* 0x000fe200078e0a0b */
[----:B------:R-:W-:Y:S01]  /*0af0*/  ISETP.NE.AND P6, PT, RZ, c[0x0][0x17c], PT ;  /* 0x00005f00ff007a0c */ /* 0x000fe20003fc5270 */
[----:B------:R-:W-:Y:S01]  /*0b00*/  @!P4 IMAD.MOV R4, RZ, RZ, -R4 ;  /* 0x000000ffff04c224 */ /* 0x000fe200078e0a04 */
[----:B------:R-:W-:Y:S01]  /*0b10*/  SEL R10, R0, RZ, !P0 ;  /* 0x000000ff000a7207 */ /* 0x000fe20004000000 */
[----:B------:R-:W-:Y:S01]  /*0b20*/  @!P5 IMAD.MOV R6, RZ, RZ, -R6 ;  /* 0x000000ffff06d224 */ /* 0x000fe200078e0a06 */
[----:B------:R-:W-:Y:S01]  /*0b30*/  LOP3.LUT R0, RZ, c[0x0][0x17c], RZ, 0x33, !PT ;  /* 0x00005f00ff007a12 */ /* 0x000fe200078e33ff */
[----:B------:R-:W-:Y:S01]  /*0b40*/  @!P1 IMAD.MOV R7, RZ, RZ, -R7 ;  /* 0x000000ffff079224 */ /* 0x000fe200078e0a07 */
[----:B------:R-:W-:Y:S01]  /*0b50*/  ISETP.GE.AND P5, PT, R16, RZ, PT ;  /* 0x000000ff1000720c */ /* 0x000fe20003fa6270 */
[----:B------:R-:W-:Y:S01]  /*0b60*/  @!P2 IMAD.MOV R2, RZ, RZ, -R2 ;  /* 0x000000ffff02a224 */ /* 0x000fe200078e0a02 */
[----:B------:R-:W-:-:S02]  /*0b70*/  SEL R14, R0, R4, !P6 ;  /* 0x00000004000e7207 */ /* 0x000fc40007000000 */
[C---:B------:R-:W-:Y:S02]  /*0b80*/  SEL R12, R0.reuse, R5, !P6 ;  /* 0x00000005000c7207 */ /* 0x040fe40007000000 */
[----:B------:R-:W-:Y:S01]  /*0b90*/  SEL R6, R0, R6, !P6 ;  /* 0x0000000600067207 */ /* 0x000fe20007000000 */
[----:B------:R-:W-:Y:S01]  /*0ba0*/  IMAD R14, R14, c[0x0][0x188], R129 ;  /* 0x000062000e0e7a24 */ /* 0x000fe200078e0281 */
[----:B------:R-:W-:Y:S01]  /*0bb0*/  SEL R4, R0, R7, !P6 ;  /* 0x0000000700047207 */ /* 0x000fe20007000000 */
[----:B------:R-:W-:Y:S01]  /*0bc0*/  IMAD.MOV.U32 R0, RZ, RZ, R3 ;  /* 0x000000ffff007224 */ /* 0x000fe200078e0003 */
[----:B------:R-:W-:Y:S01]  /*0bd0*/  ISETP.NE.AND P1, PT, RZ, c[0x0][0x178], PT ;  /* 0x00005e00ff007a0c */ /* 0x000fe20003f25270 */
[--C-:B------:R-:W-:Y:S01]  /*0be0*/  IMAD R12, R12, c[0x0][0x188], R129.reuse ;  /* 0x000062000c0c7a24 */ /* 0x100fe200078e0281 */
[----:B------:R-:W-:Y:S01]  /*0bf0*/  LOP3.LUT R3, RZ, c[0x0][0x178], RZ, 0x33, !PT ;  /* 0x00005e00ff037a12 */ /* 0x000fe200078e33ff */
[----:B------:R-:W-:Y:S01]  /*0c00*/  @!P5 IMAD.MOV R0, RZ, RZ, -R0 ;  /* 0x000000ffff00d224 */ /* 0x000fe200078e0a00 */
[----:B------:R-:W-:Y:S01]  /*0c10*/  ISETP.NE.U32.AND P4, PT, R10, RZ, PT ;  /* 0x000000ff0a00720c */ /* 0x000fe20003f85070 */
[--C-:B------:R-:W-:Y:S01]  /*0c20*/  IMAD R6, R6, c[0x0][0x188], R129.reuse ;  /* 0x0000620006067a24 */ /* 0x100fe200078e0281 */
[C---:B------:R-:W-:Y:S01]  /*0c30*/  SEL R2, R3.reuse, R2, !P1 ;  /* 0x0000000203027207 */ /* 0x040fe20004800000 */
[----:B------:R-:W-:Y:S01]  /*0c40*/  IMAD R7, R4, c[0x0][0x188], R129 ;  /* 0x0000620004077a24 */ /* 0x000fe200078e0281 */
[----:B------:R-:W-:-:S02]  /*0c50*/  SEL R10, R3, R0, !P1 ;  /* 0x00000000030a7207 */ /* 0x000fc40004800000 */
[----:B------:R-:W-:Y:S01]  /*0c60*/  SHF.R.S32.HI R3, RZ, 0x1f, R12 ;  /* 0x0000001fff037819 */ /* 0x000fe2000001140c */
[--C-:B------:R-:W-:Y:S01]  /*0c70*/  IMAD R2, R2, c[0x0][0x184], R129.reuse ;  /* 0x0000610002027a24 */ /* 0x100fe200078e0281 */
[----:B------:R-:W-:Y:S01]  /*0c80*/  IADD3 R54, P1, R12, c[0x0][0x168], RZ ;  /* 0x00005a000c367a10 */ /* 0x000fe20007f3e0ff */
[----:B------:R-:W-:Y:S01]  /*0c90*/  IMAD R10, R10, c[0x0][0x184], R129 ;  /* 0x000061000a0a7a24 */ /* 0x000fe200078e0281 */
[----:B------:R-:W-:Y:S02]  /*0ca0*/  SHF.R.S32.HI R5, RZ, 0x1f, R14 ;  /* 0x0000001fff057819 */ /* 0x000fe4000001140e */
[----:B------:R-:W-:Y:S02]  /*0cb0*/  SHF.R.S32.HI R0, RZ, 0x1f, R2 ;  /* 0x0000001fff007819 */ /* 0x000fe40000011402 */
[----:B------:R-:W-:Y:S02]  /*0cc0*/  IADD3 R52, P2, R2, c[0x0][0x160], RZ ;  /* 0x0000580002347a10 */ /* 0x000fe40007f5e0ff */
[----:B------:R-:W-:-:S02]  /*0cd0*/  SHF.R.S32.HI R2, RZ, 0x1f, R6 ;  /* 0x0000001fff027819 */ /* 0x000fc40000011406 */
[----:B------:R-:W-:Y:S02]  /*0ce0*/  IADD3.X R53, R0, c[0x0][0x164], RZ, P2, !PT ;  /* 0x0000590000357a10 */ /* 0x000fe400017fe4ff */
[----:B------:R-:W-:Y:S02]  /*0cf0*/  IADD3 R4, P2, R14, c[0x0][0x168], RZ ;  /* 0x00005a000e047a10 */ /* 0x000fe40007f5e0ff */
[----:B------:R-:W-:Y:S02]  /*0d00*/  IADD3 R64, P6, R6, c[0x0][0x168], RZ ;  /* 0x00005a0006407a10 */ /* 0x000fe40007fde0ff */
[----:B------:R-:W-:Y:S02]  /*0d10*/  IADD3.X R55, R3, c[0x0][0x16c], RZ, P1, !PT ;  /* 0x00005b0003377a10 */ /* 0x000fe40000ffe4ff */
[----:B------:R-:W-:Y:S02]  /*0d20*/  SHF.R.S32.HI R0, RZ, 0x1f, R7 ;  /* 0x0000001fff007819 */ /* 0x000fe40000011407 */
[----:B------:R-:W-:-:S02]  /*0d30*/  IADD3 R6, P1, R7, c[0x0][0x168], RZ ;  /* 0x00005a0007067a10 */ /* 0x000fc40007f3e0ff */
[----:B------:R-:W-:Y:S02]  /*0d40*/  IADD3.X R5, R5, c[0x0][0x16c], RZ, P2, !PT ;  /* 0x00005b0005057a10 */ /* 0x000fe400017fe4ff */
[----:B------:R-:W-:Y:S02]  /*0d50*/  ISETP.GE.AND P2, PT, R129, UR4, PT ;  /* 0x0000000481007c0c */ /* 0x000fe4000bf46270 */
[----:B------:R-:W-:Y:S02]  /*0d60*/  IADD3.X R7, R0, c[0x0][0x16c], RZ, P1, !PT ;  /* 0x00005b0000077a10 */ /* 0x000fe40000ffe4ff */
[----:B------:R-:W-:Y:S02]  /*0d70*/  ISETP.GT.AND P5, PT, R123, 0x7f, PT ;  /* 0x0000007f7b00780c */ /* 0x000fe40003fa4270 */
[----:B------:R-:W-:Y:S02]  /*0d80*/  ISETP.GE.AND P1, PT, R129, UR5, PT ;  /* 0x0000000581007c0c */ /* 0x000fe4000bf26270 */
[----:B------:R-:W-:-:S02]  /*0d90*/  SEL R0, RZ, 0x10, P2 ;  /* 0x00000010ff007807 */ /* 0x000fc40001000000 */
[----:B------:R-:W-:Y:S02]  /*0da0*/  LOP3.LUT R9, R128, 0x30, R9, 0x48, !PT ;  /* 0x0000003080097812 */ /* 0x000fe400078e4809 */
[----:B------:R-:W-:Y:S02]  /*0db0*/  IADD3.X R65, R2, c[0x0][0x16c], RZ, P6, !PT ;  /* 0x00005b0002417a10 */ /* 0x000fe400037fe4ff */
[----:B------:R-:W-:Y:S01]  /*0dc0*/  ISETP.GT.AND P6, PT, R123, 0xbf, PT ;  /* 0x000000bf7b00780c */ /* 0x000fe20003fc4270 */
[--C-:B------:R-:W-:Y:S01]  /*0dd0*/  IMAD R127, R8, 0x40, R9.reuse ;  /* 0x00000040087f7824 */ /* 0x100fe200078e0209 */
[----:B------:R-:W-:Y:S01]  /*0de0*/  SEL R3, RZ, 0x10, P1 ;  /* 0x00000010ff037807 */ /* 0x000fe20000800000 */
[--C-:B------:R-:W-:Y:S01]  /*0df0*/  IMAD R126, R126, 0x40, R9.reuse ;  /* 0x000000407e7e7824 */ /* 0x100fe200078e0209 */
[----:B------:R-:W-:Y:S01]  /*0e00*/  SEL R0, R0, RZ, P5 ;  /* 0x000000ff00007207 */ /* 0x000fe20002800000 */
[--C-:B------:R-:W-:Y:S01]  /*0e10*/  IMAD R125, R125, 0x40, R9.reuse ;  /* 0x000000407d7d7824 */ /* 0x100fe200078e0209 */
[----:B------:R-:W-:Y:S01]  /*0e20*/  SHF.R.S32.HI R11, RZ, 0x1f, R10 ;  /* 0x0000001fff0b7819 */ /* 0x000fe2000001140a */
[----:B------:R1:W-:Y:S01]  /*0e30*/  LDGSTS.E.BYPASS.128 [R127], [R52.64], P4 ;  /* 0x00000000347f7fae */ /* 0x0003e2000a101c4c */
[----:B------:R-:W-:Y:S01]  /*0e40*/  IADD3 R2, P5, R10, c[0x0][0x160], RZ ;  /* 0x000058000a027a10 */ /* 0x000fe20007fbe0ff */
[----:B------:R-:W-:Y:S01]  /*0e50*/  IMAD R124, R124, 0x40, R9 ;  /* 0x000000407c7c7824 */ /* 0x000fe200078e0209 */
[----:B------:R-:W-:-:S02]  /*0e60*/  SEL R8, R3, RZ, P6 ;  /* 0x000000ff03087207 */ /* 0x000fc40003000000 */
[----:B------:R-:W-:Y:S02]  /*0e70*/  IADD3.X R3, R11, c[0x0][0x164], RZ, P5, !PT ;  /* 0x000059000b037a10 */ /* 0x000fe40002ffe4ff */
[----:B------:R-:W-:Y:S02]  /*0e80*/  ISETP.NE.U32.AND P5, PT, R0, RZ, PT ;  /* 0x000000ff0000720c */ /* 0x000fe40003fa5070 */
[----:B------:R-:W-:Y:S01]  /*0e90*/  ISETP.NE.U32.AND P6, PT, R8, RZ, PT ;  /* 0x000000ff0800720c */ /* 0x000fe20003fc5070 */
[----:B------:R1:W-:Y:S01]  /*0ea0*/  LDGSTS.E.BYPASS.128 [R126], [R2.64], P4 ;  /* 0x00000000027e7fae */ /* 0x0003e2000a101c4c */
[----:B------:R-:W-:Y:S02]  /*0eb0*/  PLOP3.LUT P0, PT, P0, PT, PT, 0x8, 0x0 ;  /* 0x000000000000781c */ /* 0x000fe4000070e170 */
[----:B------:R-:W-:Y:S01]  /*0ec0*/  PLOP3.LUT P2, PT, P2, PT, PT, 0x8, 0x0 ;  /* 0x000000000000781c */ /* 0x000fe2000174e170 */
[----:B------:R-:W0:Y:S01]  /*0ed0*/  LDGDEPBAR ;  /* 0x00000000000079af */ /* 0x000e220000000000 */
[----:B------:R-:W-:-:S03]  /*0ee0*/  PLOP3.LUT P1, PT, P1, PT, PT, 0x8, 0x0 ;  /* 0x000000000000781c */ /* 0x000fc60000f2e170 */
[----:B------:R1:W-:Y:S04]  /*0ef0*/  LDGSTS.E.BYPASS.128 [R127+0x3000], [R54.64], P4 ;  /* 0x03000000367f7fae */ /* 0x0003e8000a101c4c */
[----:B------:R1:W-:Y:S04]  /*0f00*/  LDGSTS.E.BYPASS.128 [R126+0x3000], [R64.64], P4 ;  /* 0x03000000407e7fae */ /* 0x0003e8000a101c4c */
[----:B------:R1:W-:Y:S04]  /*0f10*/  LDGSTS.E.BYPASS.128 [R125+0x3000], [R4.64], P4 ;  /* 0x03000000047d7fae */ /* 0x0003e8000a101c4c */
[----:B------:R1:W-:Y:S04]  /*0f20*/  LDGSTS.E.BYPASS.128 [R124+0x3000], [R6.64], P4 ;  /* 0x03000000067c7fae */ /* 0x0003e8000a101c4c */
[----:B------:R-:W0:Y:S04]  /*0f30*/  LDGDEPBAR ;  /* 0x00000000000079af */ /* 0x000e280000000000 */
[----:B------:R-:W-:Y:S06]  /*0f40*/  BAR.SYNC.DEFER_BLOCKING 0x0 ;  /* 0x0000000000007b1d */ /* 0x000fec0000010000 */
[----:B------:R-:W-:Y:S01]  /*0f50*/  @!PT LDS RZ, [RZ] ;  /* 0x00000000fffff984 */ /* 0x000fe20000000800 */
[----:B------:R-:W-:Y:S01]  /*0f60*/  @!PT LDS RZ, [RZ] ;  /* 0x00000000fffff984 */ /* 0x000fe20000000800 */
[----:B------:R-:W-:Y:S01]  /*0f70*/  @!PT LDS RZ, [RZ] ;  /* 0x00000000fffff984 */ /* 0x000fe20000000800 */
[----:B------:R1:W-:Y:S04]  /*0f80*/  LDGSTS.E.BYPASS.128 [R127+0x1000], [R52.64+0x40], P5 ;  /* 0x01000040347f7fae */ /* 0x0003e8000a901c4c */
[----:B------:R1:W-:Y:S04]  /*0f90*/  LDGSTS.E.BYPASS.128 [R126+0x1000], [R2.64+0x40], P5 ;  /* 0x01000040027e7fae */ /* 0x0003e8000a901c4c */
[----:B------:R-:W0:Y:S04]  /*0fa0*/  LDGDEPBAR ;  /* 0x00000000000079af */ /* 0x000e280000000000 */
[----:B------:R1:W-:Y:S04]  /*0fb0*/  LDGSTS.E.BYPASS.128 [R127+0x5000], [R54.64+0x40], P5 ;  /* 0x05000040367f7fae */ /* 0x0003e8000a901c4c */
[----:B------:R1:W-:Y:S04]  /*0fc0*/  LDGSTS.E.BYPASS.128 [R126+0x5000], [R64.64+0x40], P5 ;  /* 0x05000040407e7fae */ /* 0x0003e8000a901c4c */
[----:B------:R1:W-:Y:S04]  /*0fd0*/  LDGSTS.E.BYPASS.128 [R125+0x5000], [R4.64+0x40], P5 ;  /* 0x05000040047d7fae */ /* 0x0003e8000a901c4c */
[----:B------:R1:W-:Y:S04]  /*0fe0*/  LDGSTS.E.BYPASS.128 [R124+0x5000], [R6.64+0x40], P5 ;  /* 0x05000040067c7fae */ /* 0x0003e8000a901c4c */
        /* <DEDUP_REMOVED lines=12> */
[----:B------:R-:W0:Y:S01]  /*10b0*/  LDGDEPBAR ;  /* 0x00000000000079af */ /* 0x000e220000000000 */
[----:B------:R-:W-:-:S04]  /*10c0*/  DEPBAR.LE SB0, 0x4 ;  /* 0x000081000000791a */ /* 0x000fc80000000000 */
[----:B------:R-:W-:Y:S06]  /*10d0*/  BAR.SYNC.DEFER_BLOCKING 0x0 ;  /* 0x0000000000007b1d */ /* 0x000fec0000010000 */
[----:B------:R-:W-:Y:S05]  /*10e0*/  @P3 BRA `(.L_x_0) ;  /* 0x0000020000003947 */ /* 0x000fea0003800000 */
[----:B-1----:R-:W-:Y:S01]  /*10f0*/  IMAD.SHL.U32 R117, R131, 0x8, RZ ;  /* 0x0000000883757824 */ /* 0x002fe200078e00ff */
[----:B------:R-:W-:Y:S01]  /*1100*/  SHF.R.U32.HI R116, RZ, 0x4, R132 ;  /* 0x00000004ff747819 */ /* 0x000fe20000011684 */
[----:B------:R-:W-:Y:S01]  /*1110*/  IMAD.MOV.U32 R80, RZ, RZ, RZ ;  /* 0x000000ffff507224 */ /* 0x000fe200078e00ff */
[----:B------:R-:W-:Y:S01]  /*1120*/  CS2R R24, SRZ ;  /* 0x0000000000187805 */ /* 0x000fe2000001ff00 */
[----:B------:R-:W-:Y:S01]  /*1130*/  IMAD.MOV.U32 R82, RZ, RZ, RZ ;  /* 0x000000ffff527224 */ /* 0x000fe200078e00ff */
[----:B------:R-:W-:Y:S01]  /*1140*/  CS2R R22, SRZ ;  /* 0x0000000000167805 */ /* 0x000fe2000001ff00 */
[----:B------:R-:W-:Y:S01]  /*1150*/  IMAD.MOV.U32 R8, RZ, RZ, RZ ;  /* 0x000000ffff087224 */ /* 0x000fe200078e00ff */
[----:B------:R-:W-:Y:S01]  /*1160*/  CS2R R20, SRZ ;  /* 0x0000000000147805 */ /* 0x000fe2000001ff00 */
[----:B------:R-:W-:Y:S01]  /*1170*/  IMAD.MOV.U32 R10, RZ, RZ, RZ ;  /* 0x000000ffff0a7224 */ /* 0x000fe200078e00ff */
[----:B------:R-:W-:Y:S01]  /*1180*/  CS2R R2, SRZ ;  /* 0x0000000000027805 */ /* 0x000fe2000001ff00 */
[----:B------:R-:W-:Y:S01]  /*1190*/  IMAD.MOV.U32 R60, RZ, RZ, RZ ;  /* 0x000000ffff3c7224 */ /* 0x000fe200078e00ff */
[----:B------:R-:W-:Y:S01]  /*11a0*/  LOP3.LUT R117, R117, 0x8, RZ, 0xc0, !PT ;  /* 0x0000000875757812 */ /* 0x000fe200078ec0ff */
[----:B------:R-:W-:-:S02]  /*11b0*/  IMAD.MOV.U32 R62, RZ, RZ, RZ ;  /* 0x000000ffff3e7224 */ /* 0x000fc400078e00ff */
[----:B------:R-:W-:Y:S02]  /*11c0*/  IMAD.MOV.U32 R56, RZ, RZ, RZ ;  /* 0x000000ffff387224 */ /* 0x000fe400078e00ff */
[----:B------:R-:W-:Y:S02]  /*11d0*/  IMAD.MOV.U32 R58, RZ, RZ, RZ ;  /* 0x000000ffff3a7224 */ /* 0x000fe400078e00ff */
[----:B------:R-:W-:Y:S02]  /*11e0*/  IMAD.MOV.U32 R44, RZ, RZ, RZ ;  /* 0x000000ffff2c7224 */ /* 0x000fe400078e00ff */
[----:B------:R-:W-:Y:S02]  /*11f0*/  IMAD.MOV.U32 R46, RZ, RZ, RZ ;  /* 0x000000ffff2e7224 */ /* 0x000fe400078e00ff */
[----:B------:R-:W-:Y:S02]  /*1200*/  IMAD.MOV.U32 R32, RZ, RZ, RZ ;  /* 0x000000ffff207224 */ /* 0x000fe400078e00ff */
        /* <DEDUP_REMOVED lines=12> */
[----:B------:R-:W-:Y:S01]  /*12d0*/  IMAD.MOV.U32 R90, RZ, RZ, RZ ;  /* 0x000000ffff5a7224 */ /* 0x000fe200078e00ff */
[----:B------:R-:W-:Y:S05]  /*12e0*/  BRA `(.L_x_1) ;  /* 0x0000288000007947 */ /* 0x000fea0003800000 */
.L_x_0:
[----:B-1----:R-:W-:Y:S01]  /*12f0*/  SHF.R.S32.HI R0, RZ, 0x1f, R123 ;  /* 0x0000001fff007819 */ /* 0x002fe2000001147b */
[----:B------:R-:W-:Y:S01]  /*1300*/  IMAD.SHL.U32 R117, R131, 0x8, RZ ;  /* 0x0000000883757824 */ /* 0x000fe200078e00ff */
[----:B------:R-:W-:Y:S01]  /*1310*/  SHF.R.U32.HI R9, RZ, 0x1, R112 ;  /* 0x00000001ff097819 */ /* 0x000fe20000011670 */
[----:B------:R-:W-:Y:S01]  /*1320*/  IMAD.SHL.U32 R11, R112, 0x40, RZ ;  /* 0x00000040700b7824 */ /* 0x000fe200078e00ff */
[----:B------:R-:W-:Y:S01]  /*1330*/  SHF.R.U32.HI R116, RZ, 0x4, R132 ;  /* 0x00000004ff747819 */ /* 0x000fe20000011684 */
[----:B------:R-:W-:Y:S01]  /*1340*/  IMAD.MOV.U32 R113, RZ, RZ, 0x2 ;  /* 0x00000002ff717424 */ /* 0x000fe200078e00ff */
[----:B------:R-:W-:Y:S01]  /*1350*/  SHF.R.U32.HI R10, RZ, 0x3, R112 ;  /* 0x00000003ff0a7819 */ /* 0x000fe20000011670 */
[----:B------:R-:W-:Y:S01]  /*1360*/  CS2R R80, SRZ ;  /* 0x0000000000507805 */ /* 0x000fe2000001ff00 */
[----:B------:R-:W-:Y:S01]  /*1370*/  LEA.HI R123, R0, R123, RZ, 0x6 ;  /* 0x0000007b007b7211 */ /* 0x000fe200078f30ff */
[----:B------:R-:W-:Y:S01]  /*1380*/  CS2R R82, SRZ ;  /* 0x0000000000527805 */ /* 0x000fe2000001ff00 */
[----:B------:R-:W-:Y:S01]  /*1390*/  SGXT.U32 R9, R9, 0x2 ;  /* 0x000000020909781a */ /* 0x000fe20000000000 */
[----:B------:R-:W-:Y:S01]  /*13a0*/  CS2R R60, SRZ ;  /* 0x00000000003c7805 */ /* 0x000fe2000001ff00 */
[----:B------:R-:W-:Y:S01]  /*13b0*/  IADD3 R8, R116, 0x2, RZ ;  /* 0x0000000274087810 */ /* 0x000fe20007ffe0ff */
[----:B------:R-:W-:Y:S01]  /*13c0*/  CS2R R62, SRZ ;  /* 0x00000000003e7805 */ /* 0x000fe2000001ff00 */
[----:B------:R-:W-:Y:S01]  /*13d0*/  SGXT.U32 R0, R10, 0x1 ;  /* 0x000000010a00781a */ /* 0x000fe20000000000 */
[----:B------:R-:W-:Y:S01]  /*13e0*/  CS2R R56, SRZ ;  /* 0x0000000000387805 */ /* 0x000fe2000001ff00 */
[----:B------:R-:W-:Y:S01]  /*13f0*/  LOP3.LUT R117, R117, 0x8, RZ, 0xc0, !PT ;  /* 0x0000000875757812 */ /* 0x000fe200078ec0ff */
[----:B------:R-:W-:Y:S01]  /*1400*/  CS2R R58, SRZ ;  /* 0x00000000003a7805 */ /* 0x000fe2000001ff00 */
[-C--:B------:R-:W-:Y:S01]  /*1410*/  LOP3.LUT R10, R8, R9.reuse, RZ, 0x3c, !PT ;  /* 0x00000009080a7212 */ /* 0x080fe200078e3cff */
[----:B------:R-:W-:Y:S01]  /*1420*/  CS2R R44, SRZ ;  /* 0x00000000002c7805 */ /* 0x000fe2000001ff00 */
[C---:B------:R-:W-:Y:S01]  /*1430*/  LOP3.LUT R8, R0.reuse, 0x2, R131, 0xf8, !PT ;  /* 0x0000000200087812 */ /* 0x040fe200078ef883 */
[----:B------:R-:W-:Y:S01]  /*1440*/  CS2R R46, SRZ ;  /* 0x00000000002e7805 */ /* 0x000fe2000001ff00 */
[-C--:B------:R-:W-:Y:S01]  /*1450*/  LOP3.LUT R12, R0, R9.reuse, RZ, 0x3c, !PT ;  /* 0x00000009000c7212 */ /* 0x080fe200078e3cff */
[----:B------:R-:W-:Y:S01]  /*1460*/  CS2R R32, SRZ ;  /* 0x0000000000207805 */ /* 0x000fe2000001ff00 */
[----:B------:R-:W-:Y:S01]  /*1470*/  LOP3.LUT R13, R9, 0x2, R0, 0x1e, !PT ;  /* 0x00000002090d7812 */ /* 0x000fe200078e1e00 */
[----:B------:R-:W-:Y:S01]  /*1480*/  CS2R R34, SRZ ;  /* 0x0000000000227805 */ /* 0x000fe2000001ff00 */
[----:B------:R-:W-:Y:S01]  /*1490*/  LOP3.LUT R0, R117, 0x17, R112, 0xf8, !PT ;  /* 0x0000001775007812 */ /* 0x000fe200078ef870 */
[----:B------:R-:W-:Y:S01]  /*14a0*/  IMAD.SHL.U32 R119, R12, 0x10, RZ ;  /* 0x000000100c777824 */ /* 0x000fe200078e00ff */
[----:B------:R-:W-:Y:S01]  /*14b0*/  F2FP.PACK_AB.RZ R14, RZ, RZ ;  /* 0x000000ffff0e723e */ /* 0x000fe200000180ff */
[----:B------:R-:W-:Y:S01]  /*14c0*/  IMAD.SHL.U32 R13, R13, 0x10, RZ ;  /* 0x000000100d0d7824 */ /* 0x000fe200078e00ff */
[----:B------:R-:W-:Y:S01]  /*14d0*/  LOP3.LUT R11, R11, 0x1c0, RZ, 0xe2, !PT ;  /* 0x000001c00b0b7812 */ /* 0x000fe200078ee2ff */
[----:B------:R-:W-:Y:S01]  /*14e0*/  IMAD.SHL.U32 R0, R0, 0x40, RZ ;  /* 0x0000004000007824 */ /* 0x000fe200078e00ff */
[----:B------:R-:W-:Y:S01]  /*14f0*/  IADD3 R108, P6, R6, 0xc0, RZ ;  /* 0x000000c0066c7810 */ /* 0x000fe20007fde0ff */
[----:B------:R-:W-:Y:S01]  /*1500*/  CS2R R36, SRZ ;  /* 0x0000000000247805 */ /* 0x000fe2000001ff00 */
[----:B------:R-:W-:Y:S01]  /*1510*/  LOP3.LUT R9, R116, R9, RZ, 0x3c, !PT ;  /* 0x0000000974097212 */ /* 0x000fe200078e3cff */
[----:B------:R-:W-:Y:S01]  /*1520*/  IMAD R8, R8, 0x200, R11 ;  /* 0x0000020008087824 */ /* 0x000fe200078e020b */
[C---:B------:R-:W-:Y:S01]  /*1530*/  LOP3.LUT R119, R0.reuse, R119, RZ, 0xfc, !PT ;  /* 0x0000007700777212 */ /* 0x040fe200078efcff */
[----:B------:R-:W-:Y:S01]  /*1540*/  IMAD.X R107, RZ, RZ, R7, P6 ;  /* 0x000000ffff6b7224 */ /* 0x000fe200030e0607 */
[----:B------:R-:W-:Y:S01]  /*1550*/  LOP3.LUT R118, R0, R13, RZ, 0xfc, !PT ;  /* 0x0000000d00767212 */ /* 0x000fe200078efcff */
[----:B------:R-:W-:Y:S01]  /*1560*/  IMAD.SHL.U32 R9, R9, 0x10, RZ ;  /* 0x0000001009097824 */ /* 0x000fe200078e00ff */
[----:B------:R-:W-:Y:S01]  /*1570*/  PRMT R0, R14, 0x5410, R14 ;  /* 0x000054100e007816 */ /* 0x000fe2000000000e */
[----:B------:R-:W-:Y:S01]  /*1580*/  IMAD.SHL.U32 R11, R10, 0x10, RZ ;  /* 0x000000100a0b7824 */ /* 0x000fe200078e00ff */
[----:B------:R-:W-:Y:S01]  /*1590*/  IADD3 R106, P3, R4, 0xc0, RZ ;  /* 0x000000c0046a7810 */ /* 0x000fe20007f7e0ff */
[----:B------:R-:W-:Y:S01]  /*15a0*/  CS2R R38, SRZ ;  /* 0x0000000000267805 */ /* 0x000fe2000001ff00 */
[----:B------:R-:W-:Y:S01]  /*15b0*/  LOP3.LUT R0, R0, 0xfffefffe, RZ, 0xc0, !PT ;  /* 0xfffefffe00007812 */ /* 0x000fe200078ec0ff */
[----:B------:R-:W-:Y:S01]  /*15c0*/  CS2R R48, SRZ ;  /* 0x0000000000307805 */ /* 0x000fe2000001ff00 */
[----:B------:R-:W-:Y:S01]  /*15d0*/  IADD3 R100, P6, R2, 0xc0, RZ ;  /* 0x000000c002647810 */ /* 0x000fe20007fde0ff */
[----:B------:R-:W-:Y:S01]  /*15e0*/  IMAD.X R105, RZ, RZ, R5, P3 ;  /* 0x000000ffff697224 */ /* 0x000fe200018e0605 */
[----:B------:R-:W-:Y:S01]  /*15f0*/  IADD3 R104, P4, R64, 0xc0, RZ ;  /* 0x000000c040687810 */ /* 0x000fe20007f9e0ff */
[----:B------:R-:W-:Y:S01]  /*1600*/  CS2R R50, SRZ ;  /* 0x0000000000327805 */ /* 0x000fe2000001ff00 */
[----:B------:R-:W-:Y:S01]  /*1610*/  IADD3 R102, P5, R54, 0xc0, RZ ;  /* 0x000000c036667810 */ /* 0x000fe20007fbe0ff */
[----:B------:R-:W-:Y:S01]  /*1620*/  CS2R R4, SRZ ;  /* 0x0000000000047805 */ /* 0x000fe2000001ff00 */
[----:B------:R-:W-:Y:S01]  /*1630*/  IADD3 R2, P3, R52, 0xc0, RZ ;  /* 0x000000c034027810 */ /* 0x000fe20007f7e0ff */
[----:B------:R-:W-:Y:S01]  /*1640*/  CS2R R6, SRZ ;  /* 0x0000000000067805 */ /* 0x000fe2000001ff00 */
[----:B------:R-:W-:Y:S01]  /*1650*/  SHF.R.S32.HI R123, RZ, 0x6, R123 ;  /* 0x00000006ff7b7819 */ /* 0x000fe2000001147b */
[----:B------:R-:W-:Y:S01]  /*1660*/  CS2R R12, SRZ ;  /* 0x00000000000c7805 */ /* 0x000fe2000001ff00 */
[----:B------:R-:W-:Y:S01]  /*1670*/  IADD3 R111, R0, 0x800080, RZ ;  /* 0x00800080006f7810 */ /* 0x000fe20007ffe0ff */
[----:B------:R-:W-:Y:S01]  /*1680*/  CS2R R14, SRZ ;  /* 0x00000000000e7805 */ /* 0x000fe2000001ff00 */
[----:B------:R-:W-:Y:S01]  /*1690*/  LOP3.LUT R121, R8, R9, RZ, 0xfc, !PT ;  /* 0x0000000908797212 */ /* 0x000fe200078efcff */
[----:B------:R-:W-:Y:S01]  /*16a0*/  CS2R R28, SRZ ;  /* 0x00000000001c7805 */ /* 0x000fe2000001ff00 */
[----:B------:R-:W-:Y:S01]  /*16b0*/  LOP3.LUT R120, R11, R8, RZ, 0xfc, !PT ;  /* 0x000000080b787212 */ /* 0x000fe200078efcff */
[----:B------:R-:W-:Y:S01]  /*16c0*/  CS2R R30, SRZ ;  /* 0x00000000001e7805 */ /* 0x000fe2000001ff00 */
        /* <DEDUP_REMOVED lines=12> */
[----:B------:R-:W-:Y:S01]  /*1790*/  IMAD.X R103, RZ, RZ, R65, P4 ;  /* 0x000000ffff677224 */ /* 0x000fe200020e0641 */
[----:B------:R-:W-:Y:S01]  /*17a0*/  IADD3 R122, R123, -0x3, RZ ;  /* 0xfffffffd7b7a7810 */ /* 0x000fe20007ffe0ff */
[----:B------:R-:W-:Y:S01]  /*17b0*/  IMAD.X R101, RZ, RZ, R55, P5 ;  /* 0x000000ffff657224 */ /* 0x000fe200028e0637 */
[----:B------:R-:W-:Y:S01]  /*17c0*/  PRMT R111, R111, 0x7531, R111 ;  /* 0x000075316f6f7816 */ /* 0x000fe2000000006f */
[----:B------:R-:W-:Y:S01]  /*17d0*/  IMAD.X R3, RZ, RZ, R3, P6 ;  /* 0x000000ffff037224 */ /* 0x000fe200030e0603 */
[----:B------:R-:W-:Y:S01]  /*17e0*/  UIADD3 UR9, UR9, -0xc0, URZ ;  /* 0xffffff4009097890 */ /* 0x000fe2000fffe03f */
[----:B------:R-:W-:Y:S01]  /*17f0*/  IMAD.X R0, RZ, RZ, R53, P3 ;  /* 0x000000ffff007224 */ /* 0x000fe200018e0635 */
[----:B------:R-:W-:-:S02]  /*1800*/  UMOV UR4, URZ ;  /* 0x0000003f00047c82 */ /* 0x000fc40008000000 */
[----:B------:R-:W-:Y:S02]  /*1810*/  UMOV UR7, URZ ;  /* 0x0000003f00077c82 */ /* 0x000fe40008000000 */
[----:B------:R-:W-:Y:S02]  /*1820*/  UMOV UR8, URZ ;  /* 0x0000003f00087c82 */ /* 0x000fe40008000000 */
[----:B------:R-:W-:Y:S02]  /*1830*/  UMOV UR10, 0x3000 ;  /* 0x00003000000a7882 */ /* 0x000fe40000000000 */
[----:B------:R-:W-:Y:S02]  /*1840*/  UMOV UR5, URZ ;  /* 0x0000003f00057c82 */ /* 0x000fe40008000000 */
[----:B------:R-:W-:Y:S02]  /*1850*/  UMOV UR6, URZ ;  /* 0x0000003f00067c82 */ /* 0x000fe40008000000 */
.L_x_3:
[----:B------:R-:W1:Y:S01]  /*1860*/  LDS.128 R64, [R127+UR5] ;  /* 0x000000057f407984 */ /* 0x000e620008000c00 */
[C---:B------:R-:W-:Y:S01]  /*1870*/  PRMT R78, R111.reuse, 0x7770, RZ ;  /* 0x000077706f4e7816 */ /* 0x040fe200000000ff */
[----:B------:R-:W-:Y:S01]  /*1880*/  UIADD3 UR4, UR4, 0x1, URZ ;  /* 0x0000000104047890 */ /* 0x000fe2000fffe03f */
[----:B------:R-:W-:-:S02]  /*1890*/  PRMT R77, R111, 0x7771, RZ ;  /* 0x000077716f4d7816 */ /* 0x000fc400000000ff */
[C---:B------:R-:W-:Y:S01]  /*18a0*/  PRMT R76, R111.reuse, 0x7772, RZ ;  /* 0x000077726f4c7816 */ /* 0x040fe200000000ff */
[----:B------:R-:W-:Y:S01]  /*18b0*/  UISETP.GE.AND UP0, UPT, UR4, 0x3, UPT ;  /* 0x000000030400788c */ /* 0x000fe2000bf06270 */
[----:B------:R-:W-:Y:S02]  /*18c0*/  PRMT R93, R111, 0x7773, RZ ;  /* 0x000077736f5d7816 */ /* 0x000fe400000000ff */
[----:B------:R-:W-:Y:S01]  /*18d0*/  IADD3 R113, R113, 0x1, RZ ;  /* 0x0000000171717810 */ /* 0x000fe20007ffe0ff */
[----:B------:R-:W-:Y:S01]  /*18e0*/  USEL UR4, UR4, URZ, !UP0 ;  /* 0x0000003f04047287 */ /* 0x000fe2000c000000 */
[----:B------:R-:W-:Y:S01]  /*18f0*/  ISETP.GE.AND P3, PT, R129, UR9, PT ;  /* 0x0000000981007c0c */ /* 0x000fe2000bf66270 */
[----:B------:R-:W-:Y:S01]  /*1900*/  UIADD3 UR9, UR9, -0x40, URZ ;  /* 0xffffffc009097890 */ /* 0x000fe2000fffe03f */
[----:B------:R-:W-:-:S04]  /*1910*/  ISETP.GE.AND P4, PT, R113, 0x3, PT ;  /* 0x000000037100780c */ /* 0x000fc80003f86270 */
[----:B------:R-:W-:Y:S02]  /*1920*/  SEL R113, R113, RZ, !P4 ;  /* 0x000000ff71717207 */ /* 0x000fe40006000000 */
[C---:B-1----:R-:W-:Y:S02]  /*1930*/  PRMT R53, R65.reuse, 0x7770, RZ ;  /* 0x0000777041357816 */ /* 0x042fe400000000ff */
[----:B------:R-:W-:Y:S02]  /*1940*/  PRMT R52, R65, 0x7771, RZ ;  /* 0x0000777141347816 */ /* 0x000fe400000000ff */
[----:B------:R-:W-:Y:S02]  /*1950*/  SEL R53, R53, R78, P0 ;  /* 0x0000004e35357207 */ /* 0x000fe40000000000 */
[----:B------:R-:W-:Y:S02]  /*1960*/  SEL R68, R52, R77, P0 ;  /* 0x0000004d34447207 */ /* 0x000fe40000000000 */
[----:B------:R-:W-:-:S02]  /*1970*/  LOP3.LUT R69, R53, 0xffff, RZ, 0xc0, !PT ;  /* 0x0000ffff35457812 */ /* 0x000fc400078ec0ff */
[----:B------:R-:W1:Y:S01]  /*1980*/  LDS.128 R52, [R126+UR5] ;  /* 0x000000057e347984 */ /* 0x000e620008000c00 */
[----:B------:R-:W-:Y:S01]  /*1990*/  PRMT R71, R64, 0x7770, RZ ;  /* 0x0000777040477816 */ /* 0x000fe200000000ff */
[----:B------:R-:W-:Y:S01]  /*19a0*/  USHF.L.U32 UR5, UR4, 0xc, URZ ;  /* 0x0000000c04057899 */ /* 0x000fe2000800063f */
[----:B------:R-:W-:Y:S02]  /*19b0*/  PRMT R69, R68, 0x7604, R69 ;  /* 0x0000760444457816 */ /* 0x000fe40000000045 */
[----:B------:R-:W-:Y:S02]  /*19c0*/  PRMT R68, R64, 0x7771, RZ ;  /* 0x0000777140447816 */ /* 0x000fe400000000ff */
[----:B------:R-:W-:Y:S02]  /*19d0*/  PRMT R75, R67, 0x7770, RZ ;  /* 0x00007770434b7816 */ /* 0x000fe400000000ff */
[----:B------:R-:W-:Y:S02]  /*19e0*/  SEL R71, R71, R78, P0 ;  /* 0x0000004e47477207 */ /* 0x000fe40000000000 */
[----:B------:R-:W-:-:S02]  /*19f0*/  SEL R73, R68, R77, P0 ;  /* 0x0000004d44497207 */ /* 0x000fc40000000000 */
[----:B------:R-:W-:Y:S02]  /*1a00*/  PRMT R70, R67, 0x7771, RZ ;  /* 0x0000777143467816 */ /* 0x000fe400000000ff */
[----:B------:R-:W-:Y:S02]  /*1a10*/  SEL R75, R75, R78, P0 ;  /* 0x0000004e4b4b7207 */ /* 0x000fe40000000000 */
[----:B------:R-:W-:Y:S02]  /*1a20*/  LOP3.LUT R68, R71, 0xffff, RZ, 0xc0, !PT ;  /* 0x0000ffff47447812 */ /* 0x000fe400078ec0ff */
[----:B------:R-:W-:Y:S02]  /*1a30*/  SEL R70, R70, R77, P0 ;  /* 0x0000004d46467207 */ /* 0x000fe40000000000 */
[----:B------:R-:W-:Y:S02]  /*1a40*/  LOP3.LUT R71, R75, 0xffff, RZ, 0xc0, !PT ;  /* 0x0000ffff4b477812 */ /* 0x000fe400078ec0ff */
[----:B------:R-:W-:-:S02]  /*1a50*/  PRMT R68, R73, 0x7604, R68 ;  /* 0x0000760449447816 */ /* 0x000fc40000000044 */
[----:B------:R-:W-:Y:S02]  /*1a60*/  PRMT R73, R66, 0x7770, RZ ;  /* 0x0000777042497816 */ /* 0x000fe400000000ff */
[----:B------:R-:W-:Y:S02]  /*1a70*/  PRMT R71, R70, 0x7604, R71 ;  /* 0x0000760446477816 */ /* 0x000fe40000000047 */
[----:B------:R-:W-:Y:S02]  /*1a80*/  PRMT R72, R66, 0x7771, RZ ;  /* 0x0000777142487816 */ /* 0x000fe400000000ff */
[----:B------:R-:W-:Y:S02]  /*1a90*/  SEL R70, R73, R78, P0 ;  /* 0x0000004e49467207 */ /* 0x000fe40000000000 */
[----:B------:R-:W-:Y:S02]  /*1aa0*/  PRMT R73, R65, 0x7772, RZ ;  /* 0x0000777241497816 */ /* 0x000fe400000000ff */
[----:B------:R-:W-:-:S02]  /*1ab0*/  SEL R75, R72, R77, P0 ;  /* 0x0000004d484b7207 */ /* 0x000fc40000000000 */
[----:B------:R-:W-:Y:S02]  /*1ac0*/  LOP3.LUT R70, R70, 0xffff, RZ, 0xc0, !PT ;  /* 0x0000ffff46467812 */ /* 0x000fe400078ec0ff */
[-C--:B------:R-:W-:Y:S02]  /*1ad0*/  SEL R72, R73, R76.reuse, P0 ;  /* 0x0000004c49487207 */ /* 0x080fe40000000000 */
[----:B------:R-:W-:Y:S02]  /*1ae0*/  PRMT R73, R64, 0x7772, RZ ;  /* 0x0000777240497816 */ /* 0x000fe400000000ff */
[----:B------:R-:W-:Y:S02]  /*1af0*/  PRMT R70, R75, 0x7604, R70 ;  /* 0x000076044b467816 */ /* 0x000fe40000000046 */
[----:B------:R-:W-:Y:S02]  /*1b00*/  PRMT R75, R67, 0x7772, RZ ;  /* 0x00007772434b7816 */ /* 0x000fe400000000ff */
[----:B------:R-:W-:-:S02]  /*1b10*/  SEL R73, R73, R76, P0 ;  /* 0x0000004c49497207 */ /* 0x000fc40000000000 */
[----:B------:R-:W-:Y:S02]  /*1b20*/  PRMT R69, R72, 0x7054, R69 ;  /* 0x0000705448457816 */ /* 0x000fe40000000045 */
[----:B------:R-:W-:Y:S02]  /*1b30*/  SEL R72, R75, R76, P0 ;  /* 0x0000004c4b487207 */ /* 0x000fe40000000000 */
[----:B------:R-:W-:Y:S02]  /*1b40*/  PRMT R68, R73, 0x7054, R68 ;  /* 0x0000705449447816 */ /* 0x000fe40000000044 */
[----:B-1----:R-:W-:Y:S02]  /*1b50*/  PRMT R73, R53, 0x7770, RZ ;  /* 0x0000777035497816 */ /* 0x002fe400000000ff */
[----:B------:R-:W-:Y:S02]  /*1b60*/  PRMT R71, R72, 0x7054, R71 ;  /* 0x0000705448477816 */ /* 0x000fe40000000047 */
[----:B------:R-:W-:-:S02]  /*1b70*/  SEL R72, R73, R78, P0 ;  /* 0x0000004e49487207 */ /* 0x000fc40000000000 */
[----:B------:R-:W-:Y:S02]  /*1b80*/  PRMT R73, R66, 0x7772, RZ ;  /* 0x0000777242497816 */ /* 0x000fe400000000ff */
[----:B------:R-:W-:Y:S02]  /*1b90*/  PRMT R74, R53, 0x7771, RZ ;  /* 0x00007771354a7816 */ /* 0x000fe400000000ff */
[----:B------:R-:W-:Y:S02]  /*1ba0*/  SEL R73, R73, R76, P0 ;  /* 0x0000004c49497207 */ /* 0x000fe40000000000 */
[----:B------:R-:W-:Y:S02]  /*1bb0*/  SEL R75, R74, R77, P0 ;  /* 0x0000004d4a4b7207 */ /* 0x000fe40000000000 */
[----:B------:R-:W-:Y:S02]  /*1bc0*/  LOP3.LUT R72, R72, 0xffff, RZ, 0xc0, !PT ;  /* 0x0000ffff48487812 */ /* 0x000fe400078ec0ff */
[----:B------:R-:W-:-:S02]  /*1bd0*/  PRMT R70, R73, 0x7054, R70 ;  /* 0x0000705449467816 */ /* 0x000fc40000000046 */
[----:B------:R-:W-:Y:S02]  /*1be0*/  PRMT R73, R75, 0x7604, R72 ;  /* 0x000076044b497816 */ /* 0x000fe40000000048 */
[C---:B------:R-:W-:Y:S02]  /*1bf0*/  PRMT R75, R52.reuse, 0x7770, RZ ;  /* 0x00007770344b7816 */ /* 0x040fe400000000ff */
[----:B------:R-:W-:Y:S02]  /*1c00*/  PRMT R79, R55, 0x7770, RZ ;  /* 0x00007770374f7816 */ /* 0x000fe400000000ff */
[----:B------:R-:W-:Y:S02]  /*1c10*/  PRMT R72, R52, 0x7771, RZ ;  /* 0x0000777134487816 */ /* 0x000fe400000000ff */
[-C--:B------:R-:W-:Y:S02]  /*1c20*/  SEL R75, R75, R78.reuse, P0 ;  /* 0x0000004e4b4b7207 */ /* 0x080fe40000000000 */
[----:B------:R-:W-:-:S02]  /*1c30*/  SEL R74, R79, R78, P0 ;  /* 0x0000004e4f4a7207 */ /* 0x000fc40000000000 */
[-C--:B------:R-:W-:Y:S02]  /*1c40*/  SEL R79, R72, R77.reuse, P0 ;  /* 0x0000004d484f7207 */ /* 0x080fe40000000000 */
[----:B------:R-:W-:Y:S02]  /*1c50*/  PRMT R84, R55, 0x7771, RZ ;  /* 0x0000777137547816 */ /* 0x000fe400000000ff */
[----:B------:R-:W-:Y:S02]  /*1c60*/  LOP3.LUT R72, R75, 0xffff, RZ, 0xc0, !PT ;  /* 0x0000ffff4b487812 */ /* 0x000fe400078ec0ff */
[----:B------:R-:W-:Y:S02]  /*1c70*/  SEL R85, R84, R77, P0 ;  /* 0x0000004d54557207 */ /* 0x000fe40000000000 */
[----:B------:R-:W-:Y:S02]  /*1c80*/  LOP3.LUT R74, R74, 0xffff, RZ, 0xc0, !PT ;  /* 0x0000ffff4a4a7812 */ /* 0x000fe400078ec0ff */
[----:B------:R-:W-:-:S02]  /*1c90*/  PRMT R72, R79, 0x7604, R72 ;  /* 0x000076044f487816 */ /* 0x000fc40000000048 */
[C---:B------:R-:W-:Y:S02]  /*1ca0*/  PRMT R79, R54.reuse, 0x7770, RZ ;  /* 0x00007770364f7816 */ /* 0x040fe400000000ff */
[----:B------:R-:W-:Y:S02]  /*1cb0*/  PRMT R75, R85, 0x7604, R74 ;  /* 0x00007604554b7816 */ /* 0x000fe4000000004a */
[----:B------:R-:W-:Y:S02]  /*1cc0*/  SEL R74, R79, R78, P0 ;  /* 0x0000004e4f4a7207 */ /* 0x000fe40000000000 */
[----:B------:R-:W-:Y:S02]  /*1cd0*/  PRMT R84, R54, 0x7771, RZ ;  /* 0x0000777136547816 */ /* 0x000fe400000000ff */
[----:B------:R-:W-:Y:S02]  /*1ce0*/  PRMT R79, R53, 0x7772, RZ ;  /* 0x00007772354f7816 */ /* 0x000fe400000000ff */
[----:B------:R-:W-:-:S02]  /*1cf0*/  SEL R85, R84, R77, P0 ;  /* 0x0000004d54557207 */ /* 0x000fc40000000000 */
[----:B------:R-:W-:Y:S02]  /*1d00*/  LOP3.LUT R74, R74, 0xffff, RZ, 0xc0, !PT ;  /* 0x0000ffff4a4a7812 */ /* 0x000fe400078ec0ff */
[-C--:B------:R-:W-:Y:S02]  /*1d10*/  SEL R84, R79, R76.reuse, P0 ;  /* 0x0000004c4f547207 */ /* 0x080fe40000000000 */
[----:B------:R-:W-:Y:S02]  /*1d20*/  PRMT R74, R85, 0x7604, R74 ;  /* 0x00007604554a7816 */ /* 0x000fe4000000004a */
[----:B------:R-:W-:Y:S02]  /*1d30*/  PRMT R85, R55, 0x7772, RZ ;  /* 0x0000777237557816 */ /* 0x000fe400000000ff */
[----:B------:R-:W-:Y:S02]  /*1d40*/  PRMT R73, R84, 0x7054, R73 ;  /* 0x0000705454497816 */ /* 0x000fe40000000049 */
[----:B------:R-:W-:-:S02]  /*1d50*/  SEL R84, R85, R76, P0 ;  /* 0x0000004c55547207 */ /* 0x000fc40000000000 */
[----:B------:R-:W-:Y:S02]  /*1d60*/  PRMT R64, R64, 0x7773, RZ ;  /* 0x0000777340407816 */ /* 0x000fe400000000ff */
[----:B------:R-:W-:Y:S02]  /*1d70*/  PRMT R75, R84, 0x7054, R75 ;  /* 0x00007054544b7816 */ /* 0x000fe4000000004b */
[----:B------:R-:W-:Y:S02]  /*1d80*/  PRMT R84, R65, 0x7773, RZ ;  /* 0x0000777341547816 */ /* 0x000fe400000000ff */
[----:B------:R-:W-:Y:S02]  /*1d90*/  PRMT R65, R54, 0x7772, RZ ;  /* 0x0000777236417816 */ /* 0x000fe400000000ff */
[----:B------:R-:W-:Y:S02]  /*1da0*/  SEL R84, R84, R93, P0 ;  /* 0x0000005d54547207 */ /* 0x000fe40000000000 */
[----:B------:R-:W-:-:S02]  /*1db0*/  SEL R65, R65, R76, P0 ;  /* 0x0000004c41417207 */ /* 0x000fc40000000000 */
[----:B------:R-:W-:Y:S02]  /*1dc0*/  PRMT R66, R66, 0x7773, RZ ;  /* 0x0000777342427816 */ /* 0x000fe400000000ff */
[----:B------:R-:W-:Y:S02]  /*1dd0*/  PRMT R74, R65, 0x7054, R74 ;  /* 0x00007054414a7816 */ /* 0x000fe4000000004a */
[-C--:B------:R-:W-:Y:S02]  /*1de0*/  SEL R65, R64, R93.reuse, P0 ;  /* 0x0000005d40417207 */ /* 0x080fe40000000000 */
[----:B------:R-:W-:Y:S02]  /*1df0*/  PRMT R64, R53, 0x7773, RZ ;  /* 0x0000777335407816 */ /* 0x000fe400000000ff */
[----:B------:R-:W-:Y:S02]  /*1e00*/  PRMT R79, R52, 0x7772, RZ ;  /* 0x00007772344f7816 */ /* 0x000fe400000000ff */
[----:B------:R-:W-:-:S02]  /*1e10*/  SEL R64, R64, R93, P0 ;  /* 0x0000005d40407207 */ /* 0x000fc40000000000 */
[----:B------:R-:W-:Y:S02]  /*1e20*/  PRMT R69, R84, 0x654, R69 ;  /* 0x0000065454457816 */ /* 0x000fe40000000045 */
[----:B------:R-:W-:Y:S02]  /*1e30*/  PRMT R84, R67, 0x7773, RZ ;  /* 0x0000777343547816 */ /* 0x000fe400000000ff */
[----:B------:R-:W-:Y:S02]  /*1e40*/  SEL R53, R66, R93, P0 ;  /* 0x0000005d42357207 */ /* 0x000fe40000000000 */
[----:B------:R-:W-:Y:S02]  /*1e50*/  PRMT R73, R64, 0x654, R73 ;  /* 0x0000065440497816 */ /* 0x000fe40000000049 */
[----:B------:R-:W-:Y:S02]  /*1e60*/  SEL R79, R79, R76, P0 ;  /* 0x0000004c4f4f7207 */ /* 0x000fe40000000000 */
[----:B------:R-:W-:-:S02]  /*1e70*/  PRMT R52, R52, 0x7773, RZ ;  /* 0x0000777334347816 */ /* 0x000fc400000000ff */
[----:B------:R-:W-:Y:S02]  /*1e80*/  PRMT R64, R55, 0x7773, RZ ;  /* 0x0000777337407816 */ /* 0x000fe400000000ff */
[----:B------:R-:W-:Y:S02]  /*1e90*/  PRMT R54, R54, 0x7773, RZ ;  /* 0x0000777336367816 */ /* 0x000fe400000000ff */
[-C--:B------:R-:W-:Y:S02]  /*1ea0*/  SEL R84, R84, R93.reuse, P0 ;  /* 0x0000005d54547207 */ /* 0x080fe40000000000 */
[----:B------:R-:W-:Y:S02]  /*1eb0*/  PRMT R70, R53, 0x654, R70 ;  /* 0x0000065435467816 */ /* 0x000fe40000000046 */
[----:B------:R-:W-:Y:S02]  /*1ec0*/  PRMT R72, R79, 0x7054, R72 ;  /* 0x000070544f487816 */ /* 0x000fe40000000048 */
[----:B------:R-:W-:-:S02]  /*1ed0*/  SEL R53, R52, R93, P0 ;  /* 0x0000005d34357207 */ /* 0x000fc40000000000 */
[-C--:B------:R-:W-:Y:S02]  /*1ee0*/  SEL R64, R64, R93.reuse, P0 ;  /* 0x0000005d40407207 */ /* 0x080fe40000000000 */
[----:B------:R-:W-:Y:S02]  /*1ef0*/  SEL R55, R54, R93, P0 ;  /* 0x0000005d36377207 */ /* 0x000fe40000000000 */
[----:B------:R-:W-:Y:S02]  /*1f00*/  PRMT R68, R65, 0x654, R68 ;  /* 0x0000065441447816 */ /* 0x000fe40000000044 */
[----:B------:R-:W-:Y:S02]  /*1f10*/  PRMT R71, R84, 0x654, R71 ;  /* 0x0000065454477816 */ /* 0x000fe40000000047 */
[----:B------:R-:W-:Y:S02]  /*1f20*/  PRMT R72, R53, 0x654, R72 ;  /* 0x0000065435487816 */ /* 0x000fe40000000048 */
[----:B------:R-:W-:Y:S01]  /*1f30*/  PRMT R75, R64, 0x654, R75 ;  /* 0x00000654404b7816 */ /* 0x000fe2000000004b */
[----:B------:R-:W-:Y:S01]  /*1f40*/  STS.128 [R127+0x9000], R68 ;  /* 0x009000447f007388 */ /* 0x000fe20000000c00 */
[----:B------:R-:W-:-:S05]  /*1f50*/  PRMT R74, R55, 0x654, R74 ;  /* 0x00000654374a7816 */ /* 0x000fca000000004a */
[----:B------:R-:W-:Y:S04]  /*1f60*/  STS.128 [R126+0x9000], R72 ;  /* 0x009000487e007388 */ /* 0x000fe80000000c00 */
[----:B------:R-:W1:Y:S02]  /*1f70*/  LDS.128 R52, [R127+UR10] ;  /* 0x0000000a7f347984 */ /* 0x000e640008000c00 */
[C---:B-1----:R-:W-:Y:S02]  /*1f80*/  PRMT R65, R55.reuse, 0x7770, RZ ;  /* 0x0000777037417816 */ /* 0x042fe400000000ff */
[----:B------:R-:W-:Y:S02]  /*1f90*/  PRMT R64, R55, 0x7771, RZ ;  /* 0x0000777137407816 */ /* 0x000fe400000000ff */
[----:B------:R-:W-:-:S02]  /*1fa0*/  SEL R65, R65, R78, P0 ;  /* 0x0000004e41417207 */ /* 0x000fc40000000000 */
[----:B------:R-:W-:Y:S02]  /*1fb0*/  SEL R84, R64, R77, P0 ;  /* 0x0000004d40547207 */ /* 0x000fe40000000000 */
[----:B------:R-:W-:Y:S02]  /*1fc0*/  LOP3.LUT R79, R65, 0xffff, RZ, 0xc0, !PT ;  /* 0x0000ffff414f7812 */ /* 0x000fe400078ec0ff */
[----:B------:R-:W1:Y:S01]  /*1fd0*/  LDS.128 R64, [R126+UR10] ;  /* 0x0000000a7e407984 */ /* 0x000e620008000c00 */
[----:B------:R-:W-:Y:S02]  /*1fe0*/  PRMT R85, R54, 0x7770, RZ ;  /* 0x0000777036557816 */ /* 0x000fe400000000ff */
[----:B------:R-:W-:Y:S02]  /*1ff0*/  PRMT R69, R52, 0x7770, RZ ;  /* 0x0000777034457816 */ /* 0x000fe400000000ff */
[----:B------:R-:W-:Y:S02]  /*2000*/  SEL R85, R85, R78, P0 ;  /* 0x0000004e55557207 */ /* 0x000fe40000000000 */
[----:B------:R-:W-:-:S02]  /*2010*/  PRMT R68, R54, 0x7771, RZ ;  /* 0x0000777136447816 */ /* 0x000fc400000000ff */
[----:B------:R-:W-:Y:S02]  /*2020*/  PRMT R79, R84, 0x7604, R79 ;  /* 0x00007604544f7816 */ /* 0x000fe4000000004f */
[----:B------:R-:W-:Y:S02]  /*2030*/  SEL R70, R69, R78, P0 ;  /* 0x0000004e45467207 */ /* 0x000fe40000000000 */
[----:B------:R-:W-:Y:S02]  /*2040*/  SEL R69, R68, R77, P0 ;  /* 0x0000004d44457207 */ /* 0x000fe40000000000 */
[----:B------:R-:W-:Y:S02]  /*2050*/  LOP3.LUT R84, R85, 0xffff, RZ, 0xc0, !PT ;  /* 0x0000ffff55547812 */ /* 0x000fe400078ec0ff */
[----:B------:R-:W-:Y:S02]  /*2060*/  PRMT R72, R52, 0x7771, RZ ;  /* 0x0000777134487816 */ /* 0x000fe400000000ff */
[----:B------:R-:W-:-:S02]  /*2070*/  PRMT R84, R69, 0x7604, R84 ;  /* 0x0000760445547816 */ /* 0x000fc40000000054 */
[----:B------:R-:W-:Y:S02]  /*2080*/  SEL R71, R72, R77, P0 ;  /* 0x0000004d48477207 */ /* 0x000fe40000000000 */
[----:B------:R-:W-:Y:S02]  /*2090*/  LOP3.LUT R70, R70, 0xffff, RZ, 0xc0, !PT ;  /* 0x0000ffff46467812 */ /* 0x000fe400078ec0ff */
[----:B------:R-:W-:Y:S02]  /*20a0*/  PRMT R69, R53, 0x7770, RZ ;  /* 0x0000777035457816 */ /* 0x000fe400000000ff */
[----:B------:R-:W-:Y:S02]  /*20b0*/  PRMT R85, R71, 0x7604, R70 ;  /* 0x0000760447557816 */ /* 0x000fe40000000046 */
[----:B------:R-:W-:Y:S02]  /*20c0*/  SEL R68, R69, R78, P0 ;  /* 0x0000004e45447207 */ /* 0x000fe40000000000 */
[----:B------:R-:W-:-:S02]  /*20d0*/  PRMT R70, R53, 0x7771, RZ ;  /* 0x0000777135467816 */ /* 0x000fc400000000ff */
[----:B------:R-:W-:Y:S02]  /*20e0*/  PRMT R69, R55, 0x7772, RZ ;  /* 0x0000777237457816 */ /* 0x000fe400000000ff */
[----:B------:R-:W-:Y:S02]  /*20f0*/  SEL R71, R70, R77, P0 ;  /* 0x0000004d46477207 */ /* 0x000fe40000000000 */
[----:B------:R-:W-:Y:S02]  /*2100*/  LOP3.LUT R68, R68, 0xffff, RZ, 0xc0, !PT ;  /* 0x0000ffff44447812 */ /* 0x000fe400078ec0ff */
[----:B------:R-:W-:Y:S02]  /*2110*/  SEL R72, R69, R76, P0 ;  /* 0x0000004c45487207 */ /* 0x000fe40000000000 */
[----:B------:R-:W-:Y:S02]  /*2120*/  PRMT R69, R54, 0x7772, RZ ;  /* 0x0000777236457816 */ /* 0x000fe400000000ff */
[----:B------:R-:W-:-:S02]  /*2130*/  PRMT R68, R71, 0x7604, R68 ;  /* 0x0000760447447816 */ /* 0x000fc40000000044 */
[----:B------:R-:W-:Y:S02]  /*2140*/  PRMT R71, R52, 0x7772, RZ ;  /* 0x0000777234477816 */ /* 0x000fe400000000ff */
[-C--:B------:R-:W-:Y:S02]  /*2150*/  SEL R69, R69, R76.reuse, P0 ;  /* 0x0000004c45457207 */ /* 0x080fe40000000000 */
[----:B------:R-:W-:Y:S02]  /*2160*/  SEL R70, R71, R76, P0 ;  /* 0x0000004c47467207 */ /* 0x000fe40000000000 */
[----:B------:R-:W-:Y:S02]  /*2170*/  PRMT R84, R69, 0x7054, R84 ;  /* 0x0000705445547816 */ /* 0x000fe40000000054 */
[----:B-1----:R-:W-:Y:S02]  /*2180*/  PRMT R69, R67, 0x7770, RZ ;  /* 0x0000777043457816 */ /* 0x002fe400000000ff */
[----:B------:R-:W-:-:S02]  /*2190*/  PRMT R85, R70, 0x7054, R85 ;  /* 0x0000705446557816 */ /* 0x000fc40000000055 */
[----:B------:R-:W-:Y:S02]  /*21a0*/  SEL R70, R69, R78, P0 ;  /* 0x0000004e45467207 */ /* 0x000fe40000000000 */
[----:B------:R-:W-:Y:S02]  /*21b0*/  PRMT R69, R53, 0x7772, RZ ;  /* 0x0000777235457816 */ /* 0x000fe400000000ff */
[----:B------:R-:W-:Y:S02]  /*21c0*/  PRMT R72, R72, 0x7054, R79 ;  /* 0x0000705448487816 */ /* 0x000fe4000000004f */
[----:B------:R-:W-:Y:S02]  /*21d0*/  SEL R69, R69, R76, P0 ;  /* 0x0000004c45457207 */ /* 0x000fe40000000000 */
[----:B------:R-:W-:Y:S02]  /*21e0*/  PRMT R74, R67, 0x7771, RZ ;  /* 0x00007771434a7816 */ /* 0x000fe400000000ff */
[----:B------:R-:W-:-:S02]  /*21f0*/  PRMT R79, R69, 0x7054, R68 ;  /* 0x00007054454f7816 */ /* 0x000fc40000000044 */
[----:B------:R-:W-:Y:S02]  /*2200*/  PRMT R69, R66, 0x7770, RZ ;  /* 0x0000777042457816 */ /* 0x000fe400000000ff */
[----:B------:R-:W-:Y:S02]  /*2210*/  SEL R71, R74, R77, P0 ;  /* 0x0000004d4a477207 */ /* 0x000fe40000000000 */
[----:B------:R-:W-:Y:S02]  /*2220*/  LOP3.LUT R70, R70, 0xffff, RZ, 0xc0, !PT ;  /* 0x0000ffff46467812 */ /* 0x000fe400078ec0ff */
[----:B------:R-:W-:Y:S02]  /*2230*/  SEL R69, R69, R78, P0 ;  /* 0x0000004e45457207 */ /* 0x000fe40000000000 */
[----:B------:R-:W-:Y:S02]  /*2240*/  PRMT R73, R64, 0x7770, RZ ;  /* 0x0000777040497816 */ /* 0x000fe400000000ff */
[----:B------:R-:W-:-:S02]  /*2250*/  PRMT R68, R66, 0x7771, RZ ;  /* 0x0000777142447816 */ /* 0x000fc400000000ff */
[----:B------:R-:W-:Y:S02]  /*2260*/  PRMT R71, R71, 0x7604, R70 ;  /* 0x0000760447477816 */ /* 0x000fe40000000046 */
[----:B------:R-:W-:Y:S02]  /*2270*/  PRMT R70, R64, 0x7771, RZ ;  /* 0x0000777140467816 */ /* 0x000fe400000000ff */
[----:B------:R-:W-:Y:S02]  /*2280*/  SEL R73, R73, R78, P0 ;  /* 0x0000004e49497207 */ /* 0x000fe40000000000 */
[-C--:B------:R-:W-:Y:S02]  /*2290*/  SEL R68, R68, R77.reuse, P0 ;  /* 0x0000004d44447207 */ /* 0x080fe40000000000 */
[----:B------:R-:W-:Y:S02]  /*22a0*/  LOP3.LUT R69, R69, 0xffff, RZ, 0xc0, !PT ;  /* 0x0000ffff45457812 */ /* 0x000fe400078ec0ff */
[----:B------:R-:W-:-:S02]  /*22b0*/  SEL R74, R70, R77, P0 ;  /* 0x0000004d464a7207 */ /* 0x000fc40000000000 */
[----:B------:R-:W-:Y:S02]  /*22c0*/  LOP3.LUT R73, R73, 0xffff, RZ, 0xc0, !PT ;  /* 0x0000ffff49497812 */ /* 0x000fe400078ec0ff */
[----:B------:R-:W-:Y:S02]  /*22d0*/  PRMT R70, R68, 0x7604, R69 ;  /* 0x0000760444467816 */ /* 0x000fe40000000045 */
[----:B------:R-:W-:Y:S02]  /*22e0*/  PRMT R69, R65, 0x7770, RZ ;  /* 0x0000777041457816 */ /* 0x000fe400000000ff */
[----:B------:R-:W-:Y:S02]  /*22f0*/  PRMT R68, R74, 0x7604, R73 ;  /* 0x000076044a447816 */ /* 0x000fe40000000049 */
[----:B------:R-:W-:Y:S02]  /*2300*/  SEL R73, R69, R78, P0 ;  /* 0x0000004e45497207 */ /* 0x000fe40000000000 */
[----:B------:R-:W-:-:S02]  /*2310*/  PRMT R74, R65, 0x7771, RZ ;  /* 0x00007771414a7816 */ /* 0x000fc400000000ff */
[----:B------:R-:W-:Y:S02]  /*2320*/  PRMT R69, R67, 0x7772, RZ ;  /* 0x0000777243457816 */ /* 0x000fe400000000ff */
[----:B------:R-:W-:Y:S02]  /*2330*/  SEL R86, R74, R77, P0 ;  /* 0x0000004d4a567207 */ /* 0x000fe40000000000 */
[----:B------:R-:W-:Y:S02]  /*2340*/  SEL R74, R69, R76, P0 ;  /* 0x0000004c454a7207 */ /* 0x000fe40000000000 */
[----:B------:R-:W-:Y:S02]  /*2350*/  LOP3.LUT R73, R73, 0xffff, RZ, 0xc0, !PT ;  /* 0x0000ffff49497812 */ /* 0x000fe400078ec0ff */
[----:B------:R-:W-:Y:S02]  /*2360*/  PRMT R71, R74, 0x7054, R71 ;  /* 0x000070544a477816 */ /* 0x000fe40000000047 */
[----:B------:R-:W-:-:S02]  /*2370*/  PRMT R69, R86, 0x7604, R73 ;  /* 0x0000760456457816 */ /* 0x000fc40000000049 */
[----:B------:R-:W-:Y:S02]  /*2380*/  PRMT R74, R55, 0x7773, RZ ;  /* 0x00007773374a7816 */ /* 0x000fe400000000ff */
[----:B------:R-:W-:Y:S02]  /*2390*/  PRMT R73, R66, 0x7772, RZ ;  /* 0x0000777242497816 */ /* 0x000fe400000000ff */
[----:B------:R-:W-:Y:S02]  /*23a0*/  PRMT R75, R64, 0x7772, RZ ;  /* 0x00007772404b7816 */ /* 0x000fe400000000ff */
[----:B------:R-:W-:Y:S02]  /*23b0*/  PRMT R55, R65, 0x7772, RZ ;  /* 0x0000777241377816 */ /* 0x000fe400000000ff */
[-C--:B------:R-:W-:Y:S02]  /*23c0*/  SEL R73, R73, R76.reuse, P0 ;  /* 0x0000004c49497207 */ /* 0x080fe40000000000 */
[----:B------:R-:W-:-:S02]  /*23d0*/  SEL R75, R75, R76, P0 ;  /* 0x0000004c4b4b7207 */ /* 0x000fc40000000000 */
[----:B------:R-:W-:Y:S02]  /*23e0*/  SEL R86, R55, R76, P0 ;  /* 0x0000004c37567207 */ /* 0x000fe40000000000 */
[----:B------:R-:W-:Y:S02]  /*23f0*/  SEL R55, R74, R93, P0 ;  /* 0x0000005d4a377207 */ /* 0x000fe40000000000 */
[----:B------:R-:W-:Y:S02]  /*2400*/  PRMT R70, R73, 0x7054, R70 ;  /* 0x0000705449467816 */ /* 0x000fe40000000046 */
[----:B------:R-:W-:Y:S02]  /*2410*/  PRMT R68, R75, 0x7054, R68 ;  /* 0x000070544b447816 */ /* 0x000fe40000000044 */
[----:B------:R-:W-:Y:S02]  /*2420*/  PRMT R55, R55, 0x654, R72 ;  /* 0x0000065437377816 */ /* 0x000fe40000000048 */
[----:B------:R-:W1:Y:S01]  /*2430*/  LDS.128 R72, [R125+UR10] ;  /* 0x0000000a7d487984 */ /* 0x000e620008000c00 */
[----:B------:R-:W-:-:S02]  /*2440*/  PRMT R52, R52, 0x7773, RZ ;  /* 0x0000777334347816 */ /* 0x000fc400000000ff */
[----:B------:R-:W-:Y:S02]  /*2450*/  PRMT R54, R54, 0x7773, RZ ;  /* 0x0000777336367816 */ /* 0x000fe400000000ff */
[-C--:B------:R-:W-:Y:S02]  /*2460*/  SEL R52, R52, R93.reuse, P0 ;  /* 0x0000005d34347207 */ /* 0x080fe40000000000 */
[----:B------:R-:W-:Y:S02]  /*2470*/  SEL R87, R54, R93, P0 ;  /* 0x0000005d36577207 */ /* 0x000fe40000000000 */
[----:B------:R-:W-:Y:S02]  /*2480*/  PRMT R52, R52, 0x654, R85 ;  /* 0x0000065434347816 */ /* 0x000fe40000000055 */
[----:B------:R-:W-:Y:S02]  /*2490*/  PRMT R54, R87, 0x654, R84 ;  /* 0x0000065457367816 */ /* 0x000fe40000000054 */
[----:B------:R-:W-:-:S02]  /*24a0*/  PRMT R69, R86, 0x7054, R69 ;  /* 0x0000705456457816 */ /* 0x000fc40000000045 */
[----:B------:R-:W-:Y:S02]  /*24b0*/  PRMT R66, R66, 0x7773, RZ ;  /* 0x0000777342427816 */ /* 0x000fe400000000ff */
[----:B------:R-:W-:-:S04]  /*24c0*/  PRMT R64, R64, 0x7773, RZ ;  /* 0x0000777340407816 */ /* 0x000fc800000000ff */
[-C--:B------:R-:W-:Y:S02]  /*24d0*/  SEL R87, R64, R93.reuse, P0 ;  /* 0x0000005d40577207 */ /* 0x080fe40000000000 */
[----:B------:R-:W-:Y:S02]  /*24e0*/  PRMT R64, R65, 0x7773, RZ ;  /* 0x0000777341407816 */ /* 0x000fe400000000ff */
[----:B------:R-:W-:Y:S02]  /*24f0*/  PRMT R68, R87, 0x654, R68 ;  /* 0x0000065457447816 */ /* 0x000fe40000000044 */
[----:B------:R-:W-:-:S04]  /*2500*/  SEL R64, R64, R93, P0 ;  /* 0x0000005d40407207 */ /* 0x000fc80000000000 */
[----:B------:R-:W-:Y:S02]  /*2510*/  PRMT R69, R64, 0x654, R69 ;  /* 0x0000065440457816 */ /* 0x000fe40000000045 */
[C---:B-1----:R-:W-:Y:S02]  /*2520*/  PRMT R85, R75.reuse, 0x7770, RZ ;  /* 0x000077704b557816 */ /* 0x042fe400000000ff */
[----:B------:R-:W-:Y:S02]  /*2530*/  PRMT R84, R75, 0x7771, RZ ;  /* 0x000077714b547816 */ /* 0x000fe400000000ff */
[----:B------:R-:W-:Y:S02]  /*2540*/  SEL R85, R85, R78, P0 ;  /* 0x0000004e55557207 */ /* 0x000fe40000000000 */
[----:B------:R-:W-:Y:S02]  /*2550*/  SEL R84, R84, R77, P0 ;  /* 0x0000004d54547207 */ /* 0x000fe40000000000 */
[----:B------:R-:W-:-:S04]  /*2560*/  LOP3.LUT R85, R85, 0xffff, RZ, 0xc0, !PT ;  /* 0x0000ffff55557812 */ /* 0x000fc800078ec0ff */
[----:B------:R-:W-:Y:S02]  /*2570*/  PRMT R85, R84, 0x7604, R85 ;  /* 0x0000760454557816 */ /* 0x000fe40000000055 */
[----:B------:R-:W-:Y:S02]  /*2580*/  PRMT R84, R53, 0x7773, RZ ;  /* 0x0000777335547816 */ /* 0x000fe400000000ff */
[----:B------:R-:W-:Y:S02]  /*2590*/  PRMT R53, R75, 0x7772, RZ ;  /* 0x000077724b357816 */ /* 0x000fe400000000ff */
[----:B------:R-:W-:Y:S02]  /*25a0*/  SEL R84, R84, R93, P0 ;  /* 0x0000005d54547207 */ /* 0x000fe40000000000 */
[----:B------:R-:W-:Y:S02]  /*25b0*/  SEL R86, R53, R76, P0 ;  /* 0x0000004c35567207 */ /* 0x000fe40000000000 */
[----:B------:R-:W-:-:S02]  /*25c0*/  PRMT R53, R84, 0x654, R79 ;  /* 0x0000065454357816 */ /* 0x000fc4000000004f */
[C---:B------:R-:W-:Y:S02]  /*25d0*/  PRMT R79, R74.reuse, 0x7770, RZ ;  /* 0x000077704a4f7816 */ /* 0x040fe400000000ff */
[----:B------:R-:W-:Y:S02]  /*25e0*/  PRMT R84, R74, 0x7771, RZ ;  /* 0x000077714a547816 */ /* 0x000fe400000000ff */
[----:B------:R-:W-:Y:S02]  /*25f0*/  SEL R79, R79, R78, P0 ;  /* 0x0000004e4f4f7207 */ /* 0x000fe40000000000 */
[----:B------:R-:W-:Y:S02]  /*2600*/  SEL R84, R84, R77, P0 ;  /* 0x0000004d54547207 */ /* 0x000fe40000000000 */
[----:B------:R-:W-:Y:S02]  /*2610*/  LOP3.LUT R79, R79, 0xffff, RZ, 0xc0, !PT ;  /* 0x0000ffff4f4f7812 */ /* 0x000fe400078ec0ff */
[----:B------:R-:W-:-:S02]  /*2620*/  PRMT R85, R86, 0x7054, R85 ;  /* 0x0000705456557816 */ /* 0x000fc40000000055 */
[----:B------:R-:W-:Y:S02]  /*2630*/  PRMT R79, R84, 0x7604, R79 ;  /* 0x00007604544f7816 */ /* 0x000fe4000000004f */
[----:B------:R-:W-:Y:S02]  /*2640*/  PRMT R84, R67, 0x7773, RZ ;  /* 0x0000777343547816 */ /* 0x000fe400000000ff */
[----:B------:R-:W-:Y:S02]  /*2650*/  PRMT R67, R74, 0x7772, RZ ;  /* 0x000077724a437816 */ /* 0x000fe400000000ff */
[----:B------:R-:W-:Y:S02]  /*2660*/  SEL R84, R84, R93, P0 ;  /* 0x0000005d54547207 */ /* 0x000fe40000000000 */
[----:B------:R-:W-:Y:S02]  /*2670*/  SEL R86, R67, R76, P0 ;  /* 0x0000004c43567207 */ /* 0x000fe40000000000 */
[----:B------:R-:W-:-:S02]  /*2680*/  PRMT R67, R72, 0x7770, RZ ;  /* 0x0000777048437816 */ /* 0x000fc400000000ff */
[----:B------:R-:W-:Y:S02]  /*2690*/  PRMT R71, R84, 0x654, R71 ;  /* 0x0000065454477816 */ /* 0x000fe40000000047 */
[----:B------:R-:W-:Y:S02]  /*26a0*/  SEL R67, R67, R78, P0 ;  /* 0x0000004e43437207 */ /* 0x000fe40000000000 */
[----:B------:R-:W-:Y:S02]  /*26b0*/  PRMT R84, R72, 0x7771, RZ ;  /* 0x0000777148547816 */ /* 0x000fe400000000ff */
[----:B------:R-:W-:Y:S02]  /*26c0*/  LOP3.LUT R67, R67, 0xffff, RZ, 0xc0, !PT ;  /* 0x0000ffff43437812 */ /* 0x000fe400078ec0ff */
[----:B------:R-:W-:Y:S02]  /*26d0*/  SEL R84, R84, R77, P0 ;  /* 0x0000004d54547207 */ /* 0x000fe40000000000 */
[----:B------:R-:W-:-:S02]  /*26e0*/  PRMT R74, R74, 0x7773, RZ ;  /* 0x000077734a4a7816 */ /* 0x000fc400000000ff */
[----:B------:R-:W-:Y:S02]  /*26f0*/  PRMT R84, R84, 0x7604, R67 ;  /* 0x0000760454547816 */ /* 0x000fe40000000043 */
[-C--:B------:R-:W-:Y:S02]  /*2700*/  SEL R67, R66, R93.reuse, P0 ;  /* 0x0000005d42437207 */ /* 0x080fe40000000000 */
[----:B------:R-:W-:Y:S02]  /*2710*/  PRMT R66, R75, 0x7773, RZ ;  /* 0x000077734b427816 */ /* 0x000fe400000000ff */
[----:B------:R-:W-:Y:S02]  /*2720*/  PRMT R70, R67, 0x654, R70 ;  /* 0x0000065443467816 */ /* 0x000fe40000000046 */
[----:B------:R-:W-:Y:S02]  /*2730*/  SEL R66, R66, R93, P0 ;  /* 0x0000005d42427207 */ /* 0x000fe40000000000 */
[----:B------:R-:W-:-:S02]  /*2740*/  PRMT R79, R86, 0x7054, R79 ;  /* 0x00007054564f7816 */ /* 0x000fc4000000004f */
[----:B------:R-:W-:Y:S02]  /*2750*/  PRMT R75, R66, 0x654, R85 ;  /* 0x00000654424b7816 */ /* 0x000fe40000000055 */
[----:B------:R-:W1:Y:S01]  /*2760*/  LDS.128 R64, [R124+UR10] ;  /* 0x0000000a7c407984 */ /* 0x000e620008000c00 */
[----:B------:R-:W-:Y:S01]  /*2770*/  SEL R74, R74, R93, P0 ;  /* 0x0000005d4a4a7207 */ /* 0x000fe20000000000 */
[----:B------:R-:W-:Y:S01]  /*2780*/  ULEA UR10, UR4, 0x3000, 0xd ;  /* 0x00003000040a7891 */ /* 0x000fe2000f8e683f */
[----:B------:R-:W-:Y:S01]  /*2790*/  PRMT R85, R72, 0x7772, RZ ;  /* 0x0000777248557816 */ /* 0x000fe200000000ff */
[----:B------:R-:W-:Y:S01]  /*27a0*/  STS.128 [R127+0xa000], R52 ;  /* 0x00a000347f007388 */ /* 0x000fe20000000c00 */
[----:B------:R-:W-:Y:S02]  /*27b0*/  PRMT R74, R74, 0x654, R79 ;  /* 0x000006544a4a7816 */ /* 0x000fe4000000004f */
[----:B------:R-:W-:Y:S01]  /*27c0*/  PRMT R79, R73, 0x7770, RZ ;  /* 0x00007770494f7816 */ /* 0x000fe200000000ff */
[----:B------:R-:W-:Y:S01]  /*27d0*/  STS.128 [R126+0xa000], R68 ;  /* 0x00a000447e007388 */ /* 0x000fe20000000c00 */
[----:B------:R-:W-:-:S02]  /*27e0*/  SEL R85, R85, R76, P0 ;  /* 0x0000004c55557207 */ /* 0x000fc40000000000 */
[----:B------:R-:W-:Y:S02]  /*27f0*/  SEL R79, R79, R78, P0 ;  /* 0x0000004e4f4f7207 */ /* 0x000fe40000000000 */
[----:B------:R-:W-:Y:S02]  /*2800*/  PRMT R86, R73, 0x7771, RZ ;  /* 0x0000777149567816 */ /* 0x000fe400000000ff */
[----:B------:R-:W-:Y:S02]  /*2810*/  PRMT R84, R85, 0x7054, R84 ;  /* 0x0000705455547816 */ /* 0x000fe40000000054 */
[----:B------:R-:W-:Y:S02]  /*2820*/  SEL R86, R86, R77, P0 ;  /* 0x0000004d56567207 */ /* 0x000fe40000000000 */
[----:B------:R-:W-:Y:S02]  /*2830*/  LOP3.LUT R79, R79, 0xffff, RZ, 0xc0, !PT ;  /* 0x0000ffff4f4f7812 */ /* 0x000fe400078ec0ff */
[----:B------:R-:W-:-:S02]  /*2840*/  PRMT R85, R73, 0x7772, RZ ;  /* 0x0000777249557816 */ /* 0x000fc400000000ff */
[----:B------:R-:W-:Y:S02]  /*2850*/  PRMT R72, R72, 0x7773, RZ ;  /* 0x0000777348487816 */ /* 0x000fe400000000ff */
[----:B------:R-:W-:Y:S02]  /*2860*/  PRMT R79, R86, 0x7604, R79 ;  /* 0x00007604564f7816 */ /* 0x000fe4000000004f */
[----:B------:R-:W-:Y:S02]  /*2870*/  SEL R86, R85, R76, P0 ;  /* 0x0000004c55567207 */ /* 0x000fe40000000000 */
[----:B------:R-:W-:Y:S02]  /*2880*/  SEL R85, R72, R93, P0 ;  /* 0x0000005d48557207 */ /* 0x000fe40000000000 */
[----:B------:R-:W-:Y:S02]  /*2890*/  PRMT R79, R86, 0x7054, R79 ;  /* 0x00007054564f7816 */ /* 0x000fe4000000004f */
[----:B------:R-:W-:-:S02]  /*28a0*/  PRMT R72, R85, 0x654, R84 ;  /* 0x0000065455487816 */ /* 0x000fc40000000054 */
        /* <DEDUP_REMOVED lines=12> */
[----:B------:R-:W-:Y:S01]  /*2970*/  PRMT R84, R66, 0x7771, RZ ;  /* 0x0000777142547816 */ /* 0x000fe200000000ff */
[----:B------:R-:W-:Y:S01]  /*2980*/  STS.128 [R125+0xa000], R72 ;  /* 0x00a000487d007388 */ /* 0x000fe20000000c00 */
        /* <DEDUP_REMOVED lines=13> */
[C---:B------:R-:W-:Y:S02]  /*2a60*/  @P0 PRMT R78, R65.reuse, 0x7770, RZ ;  /* 0x00007770414e0816 */ /* 0x040fe400000000ff */
[----:B------:R-:W-:Y:S02]  /*2a70*/  SEL R84, R84, R77, P0 ;  /* 0x0000004d54547207 */ /* 0x000fe40000000000 */
[----:B------:R-:W-:-:S02]  /*2a80*/  @P0 PRMT R77, R65, 0x7771, RZ ;  /* 0x00007771414d0816 */ /* 0x000fc400000000ff */
[----:B------:R-:W-:Y:S02]  /*2a90*/  LOP3.LUT R78, R78, 0xffff, RZ, 0xc0, !PT ;  /* 0x0000ffff4e4e7812 */ /* 0x000fe400078ec0ff */
[C---:B------:R-:W-:Y:S02]  /*2aa0*/  PRMT R85, R64.reuse, 0x7772, RZ ;  /* 0x0000777240557816 */ /* 0x040fe400000000ff */
[----:B------:R-:W-:Y:S02]  /*2ab0*/  LOP3.LUT R67, R67, 0xffff, RZ, 0xc0, !PT ;  /* 0x0000ffff43437812 */ /* 0x000fe400078ec0ff */
[----:B------:R-:W-:Y:S02]  /*2ac0*/  PRMT R77, R77, 0x7604, R78 ;  /* 0x000076044d4d7816 */ /* 0x000fe4000000004e */
[----:B------:R-:W-:Y:S02]  /*2ad0*/  PRMT R78, R64, 0x7773, RZ ;  /* 0x00007773404e7816 */ /* 0x000fe400000000ff */
[----:B------:R-:W-:-:S02]  /*2ae0*/  PRMT R66, R66, 0x7773, RZ ;  /* 0x0000777342427816 */ /* 0x000fc400000000ff */
[----:B------:R-:W-:Y:S02]  /*2af0*/  SEL R64, R85, R76, P0 ;  /* 0x0000004c55407207 */ /* 0x000fe40000000000 */
[----:B------:R-:W-:Y:S02]  /*2b00*/  PRMT R67, R84, 0x7604, R67 ;  /* 0x0000760454437816 */ /* 0x000fe40000000043 */
[----:B------:R-:W-:Y:S02]  /*2b10*/  @P0 PRMT R76, R65, 0x7772, RZ ;  /* 0x00007772414c0816 */ /* 0x000fe400000000ff */
[----:B------:R-:W-:Y:S02]  /*2b20*/  PRMT R94, R94, 0x7054, R79 ;  /* 0x000070545e5e7816 */ /* 0x000fe4000000004f */
[-C--:B------:R-:W-:Y:S02]  /*2b30*/  SEL R79, R66, R93.reuse, P0 ;  /* 0x0000005d424f7207 */ /* 0x080fe40000000000 */
[----:B------:R-:W-:-:S02]  /*2b40*/  SEL R85, R78, R93, P0 ;  /* 0x0000005d4e557207 */ /* 0x000fc40000000000 */
[----:B------:R-:W-:Y:S02]  /*2b50*/  @P0 PRMT R93, R65, 0x7773, RZ ;  /* 0x00007773415d0816 */ /* 0x000fe400000000ff */
[----:B------:R-:W-:Y:S02]  /*2b60*/  PRMT R64, R64, 0x7054, R67 ;  /* 0x0000705440407816 */ /* 0x000fe40000000043 */
[----:B------:R-:W-:Y:S02]  /*2b70*/  PRMT R76, R76, 0x7054, R77 ;  /* 0x000070544c4c7816 */ /* 0x000fe4000000004d */
[----:B------:R-:W-:Y:S02]  /*2b80*/  PRMT R94, R79, 0x654, R94 ;  /* 0x000006544f5e7816 */ /* 0x000fe4000000005e */
[----:B------:R-:W-:Y:S02]  /*2b90*/  PRMT R92, R85, 0x654, R64 ;  /* 0x00000654555c7816 */ /* 0x000fe40000000040 */
[----:B------:R-:W-:-:S02]  /*2ba0*/  PRMT R93, R93, 0x654, R76 ;  /* 0x000006545d5d7816 */ /* 0x000fc4000000004c */
[----:B------:R-:W-:Y:S01]  /*2bb0*/  ISETP.LE.AND P0, PT, R122, UR6, PT ;  /* 0x000000067a007c0c */ /* 0x000fe2000bf03270 */
[----:B------:R-:W-:Y:S02]  /*2bc0*/  UIADD3 UR6, UR6, 0x1, URZ ;  /* 0x0000000106067890 */ /* 0x000fe4000fffe03f */
[----:B------:R-:W-:Y:S04]  /*2bd0*/  STS.128 [R124+0xa000], R92 ;  /* 0x00a0005c7c007388 */ /* 0x000fe80000000c00 */
[----:B------:R-:W-:Y:S06]  /*2be0*/  BAR.SYNC.DEFER_BLOCKING 0x0 ;  /* 0x0000000000007b1d */ /* 0x000fec0000010000 */
[----:B------:R-:W1:Y:S04]  /*2bf0*/  LDSM.16.M88.4 R64, [R119+0xa000] ;  /* 0x00a000007740783b */ /* 0x000e680000000200 */
[----:B------:R-:W2:Y:S04]  /*2c00*/  LDSM.16.M88.4 R76, [R121+0x9800] ;  /* 0x00980000794c783b */ /* 0x000ea80000000200 */
[----:B------:R-:W3:Y:S04]  /*2c10*/  LDSM.16.M88.4 R84, [R121+0x9000] ;  /* 0x009000007954783b */ /* 0x000ee80000000200 */
[----:B------:R-:W4:Y:S01]  /*2c20*/  LDSM.16.M88.4 R52, [R119+0xa800] ;  /* 0x00a800007734783b */ /* 0x000f220000000200 */
[----:B-1----:R-:W-:-:S02]  /*2c30*/  PRMT R114, RZ, 0x5140, R64 ;  /* 0x00005140ff727816 */ /* 0x002fc40000000040 */
[----:B------:R-:W-:Y:S02]  /*2c40*/  PRMT R115, RZ, 0x7362, R64 ;  /* 0x00007362ff737816 */ /* 0x000fe40000000040 */
[--C-:B--2---:R-:W-:Y:S02]  /*2c50*/  PRMT R92, RZ, 0x5140, R76.reuse ;  /* 0x00005140ff5c7816 */ /* 0x104fe4000000004c */
[----:B------:R-:W-:Y:S02]  /*2c60*/  PRMT R94, RZ, 0x7362, R76 ;  /* 0x00007362ff5e7816 */ /* 0x000fe4000000004c */
[--C-:B------:R-:W-:Y:S02]  /*2c70*/  PRMT R93, RZ, 0x5140, R77.reuse ;  /* 0x00005140ff5d7816 */ /* 0x100fe4000000004d */
[----:B------:R-:W-:Y:S02]  /*2c80*/  PRMT R95, RZ, 0x7362, R77 ;  /* 0x00007362ff5f7816 */ /* 0x000fe4000000004d */
[----:B---3--:R-:W-:-:S02]  /*2c90*/  PRMT R96, RZ, 0x5140, R84 ;  /* 0x00005140ff607816 */ /* 0x008fc40000000054 */
[----:B------:R-:W-:Y:S02]  /*2ca0*/  PRMT R98, RZ, 0x7362, R84 ;  /* 0x00007362ff627816 */ /* 0x000fe40000000054 */
[--C-:B------:R-:W-:Y:S01]  /*2cb0*/  PRMT R97, RZ, 0x5140, R85.reuse ;  /* 0x00005140ff617816 */ /* 0x100fe20000000055 */
[-C--:B------:R-:W-:Y:S01]  /*2cc0*/  HMMA.16816.F32 R72, R92, R114.reuse, R4 ;  /* 0x000000725c48723c */ /* 0x080fe20000001804 */
[----:B------:R-:W-:Y:S02]  /*2cd0*/  PRMT R99, RZ, 0x7362, R85 ;  /* 0x00007362ff637816 */ /* 0x000fe40000000055 */
[----:B------:R-:W-:Y:S02]  /*2ce0*/  PRMT R84, RZ, 0x5140, R86 ;  /* 0x00005140ff547816 */ /* 0x000fe40000000056 */
[----:B------:R-:W-:Y:S02]  /*2cf0*/  PRMT R85, RZ, 0x5140, R87 ;  /* 0x00005140ff557816 */ /* 0x000fe40000000057 */
[--C-:B------:R-:W-:Y:S01]  /*2d00*/  PRMT R4, RZ, 0x5140, R66.reuse ;  /* 0x00005140ff047816 */ /* 0x100fe20000000042 */
[----:B------:R-:W-:Y:S01]  /*2d10*/  HMMA.16816.F32 R80, R96, R114, R80 ;  /* 0x000000726050723c */ /* 0x000fe20000001850 */
[----:B------:R-:W-:-:S02]  /*2d20*/  PRMT R5, RZ, 0x7362, R66 ;  /* 0x00007362ff057816 */ /* 0x000fc40000000042 */
[----:B------:R-:W-:Y:S02]  /*2d30*/  PRMT R64, RZ, 0x5140, R65 ;  /* 0x00005140ff407816 */ /* 0x000fe40000000041 */
[----:B------:R-:W-:Y:S02]  /*2d40*/  PRMT R86, RZ, 0x7362, R86 ;  /* 0x00007362ff567816 */ /* 0x000fe40000000056 */
[----:B------:R-:W-:Y:S01]  /*2d50*/  PRMT R87, RZ, 0x7362, R87 ;  /* 0x00007362ff577816 */ /* 0x000fe20000000057 */
[----:B------:R-:W-:Y:S01]  /*2d60*/  HMMA.16816.F32 R68, R96, R4, R8 ;  /* 0x000000046044723c */ /* 0x000fe20000001808 */
[----:B------:R-:W1:Y:S01]  /*2d70*/  LDSM.16.M88.4 R8, [R119+0xb000] ;  /* 0x00b000007708783b */ /* 0x000e620000000200 */
[----:B------:R-:W-:Y:S02]  /*2d80*/  PRMT R65, RZ, 0x7362, R65 ;  /* 0x00007362ff417816 */ /* 0x000fe40000000041 */
[--C-:B------:R-:W-:Y:S02]  /*2d90*/  PRMT R66, RZ, 0x5140, R67.reuse ;  /* 0x00005140ff427816 */ /* 0x100fe40000000043 */
[----:B------:R-:W-:-:S02]  /*2da0*/  PRMT R67, RZ, 0x7362, R67 ;  /* 0x00007362ff437816 */ /* 0x000fc40000000043 */
[----:B------:R-:W-:Y:S07]  /*2db0*/  HMMA.16816.F32 R12, R92, R4, R12 ;  /* 0x000000045c0c723c */ /* 0x000fee000000180c */
[--C-:B----4-:R-:W-:Y:S01]  /*2dc0*/  PRMT R4, RZ, 0x5140, R52.reuse ;  /* 0x00005140ff047816 */ /* 0x110fe20000000034 */
[----:B------:R-:W-:Y:S01]  /*2dd0*/  HMMA.16816.F32 R80, R84, R64, R80 ;  /* 0x000000405450723c */ /* 0x000fe20000001850 */
[----:B------:R-:W-:-:S07]  /*2de0*/  PRMT R5, RZ, 0x7362, R52 ;  /* 0x00007362ff057816 */ /* 0x000fce0000000034 */
[-C--:B------:R-:W-:Y:S08]  /*2df0*/  HMMA.16816.F32 R60, R96, R4.reuse, R60 ;  /* 0x00000004603c723c */ /* 0x080ff0000000183c */
[----:B------:R-:W-:Y:S07]  /*2e00*/  HMMA.16816.F32 R28, R92, R4, R28 ;  /* 0x000000045c1c723c */ /* 0x000fee000000181c */
[--C-:B------:R-:W-:Y:S01]  /*2e10*/  PRMT R4, RZ, 0x5140, R54.reuse ;  /* 0x00005140ff047816 */ /* 0x100fe20000000036 */
[----:B------:R-:W-:Y:S01]  /*2e20*/  HMMA.16816.F32 R68, R84, R66, R68 ;  /* 0x000000425444723c */ /* 0x000fe20000001844 */
[----:B------:R-:W-:-:S02]  /*2e30*/  PRMT R5, RZ, 0x7362, R54 ;  /* 0x00007362ff057816 */ /* 0x000fc40000000036 */
[----:B-1----:R-:W-:-:S05]  /*2e40*/  PRMT R52, RZ, 0x5140, R11 ;  /* 0x00005140ff347816 */ /* 0x002fca000000000b */
[-C--:B------:R-:W-:Y:S08]  /*2e50*/  HMMA.16816.F32 R56, R96, R4.reuse, R56 ;  /* 0x000000046038723c */ /* 0x080ff00000001838 */
[----:B------:R-:W-:Y:S07]  /*2e60*/  HMMA.16816.F32 R16, R92, R4, R16 ;  /* 0x000000045c10723c */ /* 0x000fee0000001810 */
[----:B------:R-:W-:-:S02]  /*2e70*/  PRMT R4, RZ, 0x5140, R8 ;  /* 0x00005140ff047816 */ /* 0x000fc40000000008 */
[----:B------:R-:W-:Y:S02]  /*2e80*/  PRMT R5, RZ, 0x7362, R8 ;  /* 0x00007362ff057816 */ /* 0x000fe40000000008 */
[--C-:B------:R-:W-:Y:S02]  /*2e90*/  PRMT R8, RZ, 0x5140, R9.reuse ;  /* 0x00005140ff087816 */ /* 0x100fe40000000009 */
[----:B------:R-:W-:-:S03]  /*2ea0*/  PRMT R9, RZ, 0x7362, R9 ;  /* 0x00007362ff097816 */ /* 0x000fc60000000009 */
[-C--:B------:R-:W-:Y:S08]  /*2eb0*/  HMMA.16816.F32 R44, R96, R4.reuse, R44 ;  /* 0x00000004602c723c */ /* 0x080ff0000000182c */
[----:B------:R-:W-:Y:S07]  /*2ec0*/  HMMA.16816.F32 R20, R92, R4, R20 ;  /* 0x000000045c14723c */ /* 0x000fee0000001814 */
[----:B------:R-:W-:-:S02]  /*2ed0*/  PRMT R4, RZ, 0x5140, R10 ;  /* 0x00005140ff047816 */ /* 0x000fc4000000000a */
[----:B------:R-:W-:-:S07]  /*2ee0*/  PRMT R5, RZ, 0x7362, R10 ;  /* 0x00007362ff057816 */ /* 0x000fce000000000a */
[-C--:B------:R-:W-:Y:S08]  /*2ef0*/  HMMA.16816.F32 R32, R96, R4.reuse, R32 ;  /* 0x000000046020723c */ /* 0x080ff00000001820 */
[----:B------:R-:W-:Y:S01]  /*2f00*/  HMMA.16816.F32 R40, R92, R4, R40 ;  /* 0x000000045c28723c */ /* 0x000fe20000001828 */
[----:B------:R-:W1:Y:S07]  /*2f10*/  LDSM.16.M88.4 R4, [R119+0xb800] ;  /* 0x00b800007704783b */ /* 0x000e6e0000000200 */
[----:B------:R-:W-:Y:S01]  /*2f20*/  HMMA.16816.F32 R44, R84, R8, R44 ;  /* 0x00000008542c723c */ /* 0x000fe2000000182c */
[----:B-1----:R-:W-:-:S02]  /*2f30*/  PRMT R76, RZ, 0x5140, R4 ;  /* 0x00005140ff4c7816 */ /* 0x002fc40000000004 */
[----:B------:R-:W-:Y:S02]  /*2f40*/  PRMT R77, RZ, 0x7362, R4 ;  /* 0x00007362ff4d7816 */ /* 0x000fe40000000004 */
[----:B------:R-:W-:-:S05]  /*2f50*/  PRMT R54, RZ, 0x5140, R5 ;  /* 0x00005140ff367816 */ /* 0x000fca0000000005 */
[-C--:B------:R-:W-:Y:S08]  /*2f60*/  HMMA.16816.F32 R36, R96, R76.reuse, R36 ;  /* 0x0000004c6024723c */ /* 0x080ff00000001824 */
[----:B------:R-:W-:Y:S07]  /*2f70*/  HMMA.16816.F32 R24, R92, R76, R24 ;  /* 0x0000004c5c18723c */ /* 0x000fee0000001818 */
[----:B------:R-:W-:-:S02]  /*2f80*/  PRMT R76, RZ, 0x5140, R6 ;  /* 0x00005140ff4c7816 */ /* 0x000fc40000000006 */
[----:B------:R-:W-:-:S07]  /*2f90*/  PRMT R77, RZ, 0x7362, R6 ;  /* 0x00007362ff4d7816 */ /* 0x000fce0000000006 */
[-C--:B------:R-:W-:Y:S01]  /*2fa0*/  HMMA.16816.F32 R48, R96, R76.reuse, R48 ;  /* 0x0000004c6030723c */ /* 0x080fe20000001830 */
[----:B------:R-:W-:Y:S07]  /*2fb0*/  LDSM.16.M88.4 R96, [R118+0xb800] ;  /* 0x00b800007660783b */ /* 0x000fee0000000200 */
[----:B------:R-:W-:Y:S07]  /*2fc0*/  HMMA.16816.F32 R88, R92, R76, R88 ;  /* 0x0000004c5c58723c */ /* 0x000fee0000001858 */
[----:B------:R-:W-:-:S02]  /*2fd0*/  PRMT R76, RZ, 0x5140, R78 ;  /* 0x00005140ff4c7816 */ /* 0x000fc4000000004e */
[--C-:B------:R-:W-:Y:S02]  /*2fe0*/  PRMT R77, RZ, 0x5140, R79.reuse ;  /* 0x00005140ff4d7816 */ /* 0x100fe4000000004f */
[----:B------:R-:W-:Y:S02]  /*2ff0*/  PRMT R78, RZ, 0x7362, R78 ;  /* 0x00007362ff4e7816 */ /* 0x000fe4000000004e */
[----:B------:R-:W-:Y:S02]  /*3000*/  PRMT R79, RZ, 0x7362, R79 ;  /* 0x00007362ff4f7816 */ /* 0x000fe4000000004f */
[--C-:B------:R-:W-:Y:S02]  /*3010*/  PRMT R92, RZ, 0x5140, R53.reuse ;  /* 0x00005140ff5c7816 */ /* 0x100fe40000000035 */
[----:B------:R-:W-:Y:S02]  /*3020*/  PRMT R93, RZ, 0x7362, R53 ;  /* 0x00007362ff5d7816 */ /* 0x000fe40000000035 */
[--C-:B------:R-:W-:Y:S01]  /*3030*/  PRMT R94, RZ, 0x5140, R55.reuse ;  /* 0x00005140ff5e7816 */ /* 0x100fe20000000037 */
[----:B------:R-:W-:Y:S01]  /*3040*/  HMMA.16816.F32 R72, R76, R64, R72 ;  /* 0x000000404c48723c */ /* 0x000fe20000001848 */
[----:B------:R-:W-:-:S02]  /*3050*/  PRMT R95, RZ, 0x7362, R55 ;  /* 0x00007362ff5f7816 */ /* 0x000fc40000000037 */
[----:B------:R-:W-:Y:S02]  /*3060*/  PRMT R53, RZ, 0x7362, R11 ;  /* 0x00007362ff357816 */ /* 0x000fe4000000000b */
[----:B------:R-:W-:Y:S02]  /*3070*/  PRMT R55, RZ, 0x7362, R5 ;  /* 0x00007362ff377816 */ /* 0x000fe40000000005 */
[--C-:B------:R-:W-:Y:S01]  /*3080*/  PRMT R64, RZ, 0x5140, R7.reuse ;  /* 0x00005140ff407816 */ /* 0x100fe20000000007 */
[C---:B------:R-:W-:Y:S01]  /*3090*/  HMMA.16816.F32 R60, R84.reuse, R92, R60 ;  /* 0x0000005c543c723c */ /* 0x040fe2000000183c */
[----:B------:R-:W-:Y:S02]  /*30a0*/  PRMT R65, RZ, 0x7362, R7 ;  /* 0x00007362ff417816 */ /* 0x000fe40000000007 */
[----:B------:R-:W1:Y:S05]  /*30b0*/  LDSM.16.M88.4 R4, [R120+0x9000] ;  /* 0x009000007804783b */ /* 0x000e6a0000000200 */
[C---:B------:R-:W-:Y:S08]  /*30c0*/  HMMA.16816.F32 R56, R84.reuse, R94, R56 ;  /* 0x0000005e5438723c */ /* 0x040ff00000001838 */
[C---:B------:R-:W-:Y:S08]  /*30d0*/  HMMA.16816.F32 R32, R84.reuse, R52, R32 ;  /* 0x000000345420723c */ /* 0x040ff00000001820 */
[C---:B------:R-:W-:Y:S08]  /*30e0*/  HMMA.16816.F32 R36, R84.reuse, R54, R36 ;  /* 0x000000365424723c */ /* 0x040ff00000001824 */
[----:B------:R-:W-:Y:S08]  /*30f0*/  HMMA.16816.F32 R48, R84, R64, R48 ;  /* 0x000000405430723c */ /* 0x000ff00000001830 */
[C---:B------:R-:W-:Y:S01]  /*3100*/  HMMA.16816.F32 R84, R76.reuse, R66, R12 ;  /* 0x000000424c54723c */ /* 0x040fe2000000180c */
[----:B------:R-:W-:Y:S07]  /*3110*/  LDSM.16.M88.4 R12, [R118+0xa000] ;  /* 0x00a00000760c783b */ /* 0x000fee0000000200 */
[C---:B------:R-:W-:Y:S01]  /*3120*/  HMMA.16816.F32 R20, R76.reuse, R8, R20 ;  /* 0x000000084c14723c */ /* 0x040fe20000001814 */
[----:B------:R-:W2:Y:S07]  /*3130*/  LDSM.16.M88.4 R8, [R120+0x9800] ;  /* 0x009800007808783b */ /* 0x000eae0000000200 */
[C---:B------:R-:W-:Y:S08]  /*3140*/  HMMA.16816.F32 R28, R76.reuse, R92, R28 ;  /* 0x0000005c4c1c723c */ /* 0x040ff0000000181c */
[C---:B------:R-:W-:Y:S08]  /*3150*/  HMMA.16816.F32 R16, R76.reuse, R94, R16 ;  /* 0x0000005e4c10723c */ /* 0x040ff00000001810 */
[C---:B------:R-:W-:Y:S07]  /*3160*/  HMMA.16816.F32 R40, R76.reuse, R52, R40 ;  /* 0x000000344c28723c */ /* 0x040fee0000001828 */
[----:B-1----:R-:W-:Y:S01]  /*3170*/  PRMT R52, RZ, 0x5140, R4 ;  /* 0x00005140ff347816 */ /* 0x002fe20000000004 */
[----:B------:R-:W-:Y:S01]  /*3180*/  HMMA.16816.F32 R24, R76, R54, R24 ;  /* 0x000000364c18723c */ /* 0x000fe20000001818 */
[----:B------:R-:W-:-:S06]  /*3190*/  PRMT R53, RZ, 0x5140, R5 ;  /* 0x00005140ff357816 */ /* 0x000fcc0000000005 */
[----:B------:R-:W-:Y:S01]  /*31a0*/  PRMT R54, RZ, 0x7362, R4 ;  /* 0x00007362ff367816 */ /* 0x000fe20000000004 */
[----:B------:R-:W-:Y:S01]  /*31b0*/  HMMA.16816.F32 R88, R76, R64, R88 ;  /* 0x000000404c58723c */ /* 0x000fe20000001858 */
[----:B------:R-:W-:Y:S02]  /*31c0*/  PRMT R55, RZ, 0x7362, R5 ;  /* 0x00007362ff377816 */ /* 0x000fe40000000005 */
[----:B--2---:R-:W-:Y:S02]  /*31d0*/  PRMT R66, RZ, 0x7362, R8 ;  /* 0x00007362ff427816 */ /* 0x004fe40000000008 */
[----:B------:R-:W-:Y:S02]  /*31e0*/  PRMT R67, RZ, 0x7362, R9 ;  /* 0x00007362ff437816 */ /* 0x000fe40000000009 */
[--C-:B------:R-:W-:Y:S02]  /*31f0*/  PRMT R76, RZ, 0x5140, R12.reuse ;  /* 0x00005140ff4c7816 */ /* 0x100fe4000000000c */
[----:B------:R-:W-:-:S02]  /*3200*/  PRMT R77, RZ, 0x7362, R12 ;  /* 0x00007362ff4d7816 */ /* 0x000fc4000000000c */
[----:B------:R-:W-:Y:S02]  /*3210*/  PRMT R64, RZ, 0x5140, R8 ;  /* 0x00005140ff407816 */ /* 0x000fe40000000008 */
[----:B------:R-:W-:Y:S02]  /*3220*/  PRMT R65, RZ, 0x5140, R9 ;  /* 0x00005140ff417816 */ /* 0x000fe40000000009 */
[--C-:B------:R-:W-:Y:S01]  /*3230*/  PRMT R4, RZ, 0x5140, R14.reuse ;  /* 0x00005140ff047816 */ /* 0x100fe2000000000e */
[----:B------:R-:W-:Y:S01]  /*3240*/  HMMA.16816.F32 R80, R52, R76, R80 ;  /* 0x0000004c3450723c */ /* 0x000fe20000001850 */
[----:B------:R-:W-:Y:S02]  /*3250*/  PRMT R5, RZ, 0x7362, R14 ;  /* 0x00007362ff057816 */ /* 0x000fe4000000000e */
[--C-:B------:R-:W-:Y:S02]  /*3260*/  PRMT R14, RZ, 0x5140, R15.reuse ;  /* 0x00005140ff0e7816 */ /* 0x100fe4000000000f */
[----:B------:R-:W-:-:S02]  /*3270*/  PRMT R15, RZ, 0x7362, R15 ;  /* 0x00007362ff0f7816 */ /* 0x000fc4000000000f */
[----:B------:R-:W-:Y:S01]  /*3280*/  SEL R12, RZ, 0x10, P3 ;  /* 0x00000010ff0c7807 */ /* 0x000fe20001800000 */
[----:B------:R-:W-:Y:S01]  /*3290*/  HMMA.16816.F32 R76, R64, R76, R72 ;  /* 0x0000004c404c723c */ /* 0x000fe20000001848 */
[----:B------:R-:W1:Y:S02]  /*32a0*/  LDSM.16.M88.4 R72, [R118+0xa800] ;  /* 0x00a800007648783b */ /* 0x000e640000000200 */
[----:B------:R-:W-:-:S04]  /*32b0*/  SEL R12, R12, RZ, !P0 ;  /* 0x000000ff0c0c7207 */ /* 0x000fc80004000000 */
[----:B------:R-:W-:Y:S01]  /*32c0*/  ISETP.NE.U32.AND P0, PT, R12, RZ, PT ;  /* 0x000000ff0c00720c */ /* 0x000fe20003f05070 */
[-C--:B------:R-:W-:Y:S08]  /*32d0*/  HMMA.16816.F32 R92, R52, R4.reuse, R68 ;  /* 0x00000004345c723c */ /* 0x080ff00000001844 */
[----:B------:R-:W-:Y:S01]  /*32e0*/  HMMA.16816.F32 R68, R64, R4, R84 ;  /* 0x000000044044723c */ /* 0x000fe20000001854 */
[----:B------:R-:W2:Y:S06]  /*32f0*/  LDSM.16.M88.4 R84, [R118+0xb000] ;  /* 0x00b000007654783b */ /* 0x000eac0000000200 */
[----:B-1----:R-:W-:-:S02]  /*3300*/  PRMT R4, RZ, 0x5140, R72 ;  /* 0x00005140ff047816 */ /* 0x002fc40000000048 */
[----:B------:R-:W-:Y:S02]  /*3310*/  PRMT R5, RZ, 0x7362, R72 ;  /* 0x00007362ff057816 */ /* 0x000fe40000000048 */
[--C-:B------:R-:W-:Y:S02]  /*3320*/  PRMT R72, RZ, 0x5140, R73.reuse ;  /* 0x00005140ff487816 */ /* 0x100fe40000000049 */
[----:B------:R-:W-:-:S03]  /*3330*/  PRMT R73, RZ, 0x7362, R73 ;  /* 0x00007362ff497816 */ /* 0x000fc60000000049 */
        /* <DEDUP_REMOVED lines=8> */
[----:B--2---:R-:W-:-:S02]  /*33c0*/  PRMT R4, RZ, 0x5140, R84 ;  /* 0x00005140ff047816 */ /* 0x004fc40000000054 */
        /* <DEDUP_REMOVED lines=21> */
[-C--:B------:R-:W-:Y:S07]  /*3520*/  HMMA.16816.F32 R48, R52, R4.reuse, R48 ;  /* 0x000000043430723c */ /* 0x080fee0000001830 */
[--C-:B------:R-:W-:Y:S01]  /*3530*/  PRMT R52, RZ, 0x5140, R10.reuse ;  /* 0x00005140ff347816 */ /* 0x100fe2000000000a */
[----:B------:R-:W-:Y:S01]  /*3540*/  HMMA.16816.F32 R88, R64, R4, R88 ;  /* 0x000000044058723c */ /* 0x000fe20000001858 */
[----:B------:R-:W-:Y:S02]  /*3550*/  PRMT R54, RZ, 0x7362, R10 ;  /* 0x00007362ff367816 */ /* 0x000fe4000000000a */
[----:B------:R-:W-:-:S02]  /*3560*/  PRMT R53, RZ, 0x5140, R11 ;  /* 0x00005140ff357816 */ /* 0x000fc4000000000b */
[----:B------:R-:W-:Y:S02]  /*3570*/  PRMT R55, RZ, 0x7362, R11 ;  /* 0x00007362ff377816 */ /* 0x000fe4000000000b */
[--C-:B------:R-:W-:Y:S02]  /*3580*/  PRMT R64, RZ, 0x5140, R6.reuse ;  /* 0x00005140ff407816 */ /* 0x100fe40000000006 */
[----:B------:R-:W-:Y:S02]  /*3590*/  PRMT R66, RZ, 0x7362, R6 ;  /* 0x00007362ff427816 */ /* 0x000fe40000000006 */
[--C-:B------:R-:W-:Y:S01]  /*35a0*/  PRMT R65, RZ, 0x5140, R7.reuse ;  /* 0x00005140ff417816 */ /* 0x100fe20000000007 */
[----:B------:R-:W-:Y:S01]  /*35b0*/  HMMA.16816.F32 R28, R52, R72, R28 ;  /* 0x00000048341c723c */ /* 0x000fe2000000181c */
[----:B------:R-:W-:Y:S02]  /*35c0*/  PRMT R67, RZ, 0x7362, R7 ;  /* 0x00007362ff437816 */ /* 0x000fe40000000007 */
[----:B------:R-:W-:-:S02]  /*35d0*/  PRMT R4, RZ, 0x5140, R13 ;  /* 0x00005140ff047816 */ /* 0x000fc4000000000d */
[----:B------:R-:W-:-:S03]  /*35e0*/  PRMT R5, RZ, 0x7362, R13 ;  /* 0x00007362ff057816 */ /* 0x000fc6000000000d */
[C---:B------:R-:W-:Y:S08]  /*35f0*/  HMMA.16816.F32 R8, R64.reuse, R14, R92 ;  /* 0x0000000e4008723c */ /* 0x040ff0000000185c */
[C---:B------:R-:W-:Y:S08]  /*3600*/  HMMA.16816.F32 R80, R64.reuse, R4, R80 ;  /* 0x000000044050723c */ /* 0x040ff00000001850 */
[C---:B------:R-:W-:Y:S08]  /*3610*/  HMMA.16816.F32 R60, R64.reuse, R72, R60 ;  /* 0x00000048403c723c */ /* 0x040ff0000000183c */
[C---:B------:R-:W-:Y:S08]  /*3620*/  HMMA.16816.F32 R56, R64.reuse, R74, R56 ;  /* 0x0000004a4038723c */ /* 0x040ff00000001838 */
[C---:B------:R-:W-:Y:S08]  /*3630*/  HMMA.16816.F32 R44, R64.reuse, R84, R44 ;  /* 0x00000054402c723c */ /* 0x040ff0000000182c */
[C---:B------:R-:W-:Y:S08]  /*3640*/  HMMA.16816.F32 R32, R64.reuse, R86, R32 ;  /* 0x000000564020723c */ /* 0x040ff00000001820 */
[C---:B------:R-:W-:Y:S08]  /*3650*/  HMMA.16816.F32 R36, R64.reuse, R96, R36 ;  /* 0x000000604024723c */ /* 0x040ff00000001824 */
[----:B------:R-:W-:Y:S07]  /*3660*/  HMMA.16816.F32 R48, R64, R98, R48 ;  /* 0x000000624030723c */ /* 0x000fee0000001830 */
[----:B------:R-:W-:Y:S01]  /*3670*/  IADD3 R66, P4, R2, UR7, RZ ;  /* 0x0000000702427c10 */ /* 0x000fe2000ff9e0ff */
[----:B------:R-:W-:Y:S03]  /*3680*/  HMMA.16816.F32 R4, R52, R4, R76 ;  /* 0x000000043404723c */ /* 0x000fe6000000184c */
[----:B------:R-:W-:-:S02]  /*3690*/  IADD3.X R67, R0, UR8, RZ, P4, !PT ;  /* 0x0000000800437c10 */ /* 0x000fc4000a7fe4ff */
[----:B------:R-:W-:Y:S02]  /*36a0*/  IADD3 R64, P4, R100, UR7, RZ ;  /* 0x0000000764407c10 */ /* 0x000fe4000ff9e0ff */
[C---:B------:R-:W-:Y:S01]  /*36b0*/  IMAD R77, R113.reuse, 0x1000, R127 ;  /* 0x00001000714d7824 */ /* 0x040fe200078e027f */
[C---:B------:R-:W-:Y:S01]  /*36c0*/  LEA R78, R113.reuse, 0x3000, 0xd ;  /* 0x00003000714e7811 */ /* 0x040fe200078e68ff */
[----:B------:R-:W-:Y:S01]  /*36d0*/  IMAD R79, R113, 0x1000, R126 ;  /* 0x00001000714f7824 */ /* 0x000fe200078e027e */
[----:B------:R-:W-:Y:S01]  /*36e0*/  IADD3.X R65, R3, UR8, RZ, P4, !PT ;  /* 0x0000000803417c10 */ /* 0x000fe2000a7fe4ff */
[C---:B------:R-:W-:Y:S01]  /*36f0*/  HMMA.16816.F32 R16, R52.reuse, R74, R16 ;  /* 0x0000004a3410723c */ /* 0x040fe20000001810 */
[----:B------:R-:W-:Y:S01]  /*3700*/  IADD3 R12, P4, R102, UR7, RZ ;  /* 0x00000007660c7c10 */ /* 0x000fe2000ff9e0ff */
[----:B------:R-:W-:Y:S01]  /*3710*/  @!PT LDS RZ, [RZ] ;  /* 0x00000000fffff984 */ /* 0x000fe20000000800 */
[----:B------:R-:W-:Y:S01]  /*3720*/  @!PT LDS RZ, [RZ] ;  /* 0x00000000fffff984 */ /* 0x000fe20000000800 */
[----:B------:R-:W-:Y:S01]  /*3730*/  @!PT LDS RZ, [RZ] ;  /* 0x00000000fffff984 */ /* 0x000fe20000000800 */
[----:B------:R1:W-:Y:S01]  /*3740*/  LDGSTS.E.BYPASS.128 [R77], [R66.64], P0 ;  /* 0x00000000424d7fae */ /* 0x0003e20008101c4c */
[--C-:B------:R-:W-:Y:S02]  /*3750*/  IMAD.IADD R93, R127, 0x1, R78.reuse ;  /* 0x000000017f5d7824 */ /* 0x100fe400078e024e */
[----:B------:R-:W-:Y:S01]  /*3760*/  IADD3.X R13, R101, UR8, RZ, P4, !PT ;  /* 0x00000008650d7c10 */ /* 0x000fe2000a7fe4ff */
[----:B------:R2:W-:Y:S01]  /*3770*/  LDGSTS.E.BYPASS.128 [R79], [R64.64], P0 ;  /* 0x00000000404f7fae */ /* 0x0005e20008101c4c */
[----:B------:R-:W-:Y:S01]  /*3780*/  IADD3 R76, P4, R104, UR7, RZ ;  /* 0x00000007684c7c10 */ /* 0x000fe2000ff9e0ff */
[--C-:B------:R-:W-:Y:S01]  /*3790*/  IMAD.IADD R95, R126, 0x1, R78.reuse ;  /* 0x000000017e5f7824 */ /* 0x100fe200078e024e */
[----:B------:R-:W-:Y:S01]  /*37a0*/  HMMA.16816.F32 R20, R52, R84, R20 ;  /* 0x000000543414723c */ /* 0x000fe20000001814 */
[----:B------:R-:W-:Y:S01]  /*37b0*/  IMAD.IADD R115, R124, 0x1, R78 ;  /* 0x000000017c737824 */ /* 0x000fe200078e024e */
[----:B------:R-:W0:Y:S01]  /*37c0*/  LDGDEPBAR ;  /* 0x00000000000079af */ /* 0x000e220000000000 */
[----:B-1----:R-:W-:-:S03]  /*37d0*/  IADD3.X R77, R103, UR8, RZ, P4, !PT ;  /* 0x00000008674d7c10 */ /* 0x002fc6000a7fe4ff */
[----:B------:R1:W-:Y:S01]  /*37e0*/  LDGSTS.E.BYPASS.128 [R93], [R12.64], P0 ;  /* 0x000000000c5d7fae */ /* 0x0003e20008101c4c */
[----:B------:R-:W-:Y:S01]  /*37f0*/  IADD3 R66, P4, R106, UR7, RZ ;  /* 0x000000076a427c10 */ /* 0x000fe2000ff9e0ff */
[C---:B------:R-:W-:Y:S01]  /*3800*/  HMMA.16816.F32 R40, R52.reuse, R86, R40 ;  /* 0x000000563428723c */ /* 0x040fe20000001828 */
[----:B--2---:R-:W-:Y:S01]  /*3810*/  IMAD.IADD R79, R125, 0x1, R78 ;  /* 0x000000017d4f7824 */ /* 0x004fe200078e024e */
[----:B------:R2:W-:Y:S01]  /*3820*/  LDGSTS.E.BYPASS.128 [R95], [R76.64], P0 ;  /* 0x000000004c5f7fae */ /* 0x0005e20008101c4c */
[----:B------:R-:W-:Y:S02]  /*3830*/  IADD3.X R67, R105, UR8, RZ, P4, !PT ;  /* 0x0000000869437c10 */ /* 0x000fe4000a7fe4ff */
[----:B------:R-:W-:Y:S01]  /*3840*/  IADD3 R64, P4, R108, UR7, RZ ;  /* 0x000000076c407c10 */ /* 0x000fe2000ff9e0ff */
[----:B------:R-:W-:Y:S02]  /*3850*/  UIADD3 UR7, UP1, UR7, 0x40, URZ ;  /* 0x0000004007077890 */ /* 0x000fe4000ff3e03f */
[----:B------:R2:W-:Y:S01]  /*3860*/  LDGSTS.E.BYPASS.128 [R79], [R66.64], P0 ;  /* 0x00000000424f7fae */ /* 0x0005e20008101c4c */
[----:B------:R-:W-:Y:S01]  /*3870*/  IADD3.X R65, R107, UR8, RZ, P4, !PT ;  /* 0x000000086b417c10 */ /* 0x000fe2000a7fe4ff */
[----:B-1----:R-:W-:Y:S01]  /*3880*/  HMMA.16816.F32 R12, R52, R14, R68 ;  /* 0x0000000e340c723c */ /* 0x002fe20000001844 */
[----:B------:R-:W-:Y:S01]  /*3890*/  ISETP.LE.AND P4, PT, R123, UR6, PT ;  /* 0x000000067b007c0c */ /* 0x000fe2000bf83270 */
[----:B------:R-:W-:-:S02]  /*38a0*/  UIADD3.X UR8, URZ, UR8, URZ, UP1, !UPT ;  /* 0x000000083f087290 */ /* 0x000fc40008ffe43f */
[----:B------:R2:W-:Y:S01]  /*38b0*/  LDGSTS.E.BYPASS.128 [R115], [R64.64], P0 ;  /* 0x0000000040737fae */ /* 0x0005e20008101c4c */
[----:B------:R-:W-:Y:S02]  /*38c0*/  PLOP3.LUT P0, PT, P2, PT, PT, 0x80, 0x0 ;  /* 0x000000000000781c */ /* 0x000fe4000170f070 */
[----:B------:R-:W-:Y:S01]  /*38d0*/  PLOP3.LUT P2, PT, P1, PT, PT, 0x80, 0x0 ;  /* 0x000000000000781c */ /* 0x000fe20000f4f070 */
[----:B------:R-:W0:Y:S01]  /*38e0*/  LDGDEPBAR ;  /* 0x00000000000079af */ /* 0x000e220000000000 */
[----:B------:R-:W-:Y:S01]  /*38f0*/  HMMA.16816.F32 R24, R52, R96, R24 ;  /* 0x000000603418723c */ /* 0x000fe20000001818 */
[----:B------:R-:W-:-:S07]  /*3900*/  PLOP3.LUT P1, PT, P3, PT, PT, 0x8, 0x0 ;  /* 0x000000000000781c */ /* 0x000fce0001f2e170 */
[----:B------:R-:W-:Y:S01]  /*3910*/  HMMA.16816.F32 R88, R52, R98, R88 ;  /* 0x000000623458723c */ /* 0x000fe20000001858 */
[----:B------:R-:W-:-:S04]  /*3920*/  DEPBAR.LE SB0, 0x4 ;  /* 0x000081000000791a */ /* 0x000fc80000000000 */
[----:B------:R-:W-:Y:S06]  /*3930*/  BAR.SYNC.DEFER_BLOCKING 0x0 ;  /* 0x0000000000007b1d */ /* 0x000fec0000010000 */
[----:B--2---:R-:W-:Y:S01]  /*3940*/  @P4 CALL.REL.NOINC `(.L_x_2) ;  /* 0x0000001000004944 */ /* 0x004fe20003c00000 */
[----:B------:R-:W-:Y:S05]  /*3950*/  BRA `(.L_x_3) ;  /* 0xffffdf0000007947 */ /* 0x000fea000383ffff */
.L_x_2:
[----:B------:R-:W-:-:S04]  /*3960*/  NOP ;  /* 0x0000000000007918 */ /* 0x000fc80000000000 */
[----:B------:R-:W-:Y:S02]  /*3970*/  F2FP.PACK_AB R0, R27, R26 ;  /* 0x0000001a1b00723e */ /* 0x000fe400000000ff */
[----:B------:R-:W-:Y:S02]  /*3980*/  F2FP.PACK_AB R2, R25, R24 ;  /* 0x000000181902723e */ /* 0x000fe400000000ff */
[----:B------:R-:W-:-:S02]  /*3990*/  F2FP.PACK_AB R22, R23, R22 ;  /* 0x000000161716723e */ /* 0x000fc400000000ff */
[----:B------:R-:W-:Y:S02]  /*39a0*/  F2FP.PACK_AB R20, R21, R20 ;  /* 0x000000141514723e */ /* 0x000fe400000000ff */
[----:B------:R-:W-:Y:S02]  /*39b0*/  F2FP.PACK_AB R90, R91, R90 ;  /* 0x0000005a5b5a723e */ /* 0x000fe400000000ff */
[----:B------:R-:W-:Y:S02]  /*39c0*/  F2FP.PACK_AB R88, R89, R88 ;  /* 0x000000585958723e */ /* 0x000fe400000000ff */
        /* <DEDUP_REMOVED lines=26> */
.L_x_1:
[----:B------:R-:W-:-:S04]  /*3b70*/  DEPBAR.LE SB0, 0x0 ;  /* 0x000080000000791a */ /* 0x000fc80000000000 */
[----:B------:R-:W-:Y:S01]  /*3b80*/  LOP3.LUT R5, R130, 0x10, RZ, 0xc0, !PT ;  /* 0x0000001082057812 */ /* 0x000fe200078ec0ff */
[----:B------:R-:W-:Y:S01]  /*3b90*/  IMAD.SHL.U32 R131, R131, 0x2, RZ ;  /* 0x0000000283837824 */ /* 0x000fe200078e00ff */
[----:B------:R-:W-:Y:S01]  /*3ba0*/  LOP3.LUT R117, R117, 0x6, R128, 0xf8, !PT ;  /* 0x0000000675757812 */ /* 0x000fe200078ef880 */
[----:B------:R-:W-:Y:S01]  /*3bb0*/  IMAD.MOV.U32 R45, RZ, RZ, c[0x0][0x18c] ;  /* 0x00006300ff2d7624 */ /* 0x000fe200078e00ff */
[----:B------:R-:W-:Y:S01]  /*3bc0*/  LEA.HI R132, R132, R5, RZ, 0x1e ;  /* 0x0000000584847211 */ /* 0x000fe200078ff0ff */
[----:B------:R-:W-:Y:S01]  /*3bd0*/  IMAD.MOV.U32 R47, RZ, RZ, 0x2 ;  /* 0x00000002ff2f7424 */ /* 0x000fe200078e00ff */
[----:B------:R-:W-:Y:S01]  /*3be0*/  SHF.R.U32.HI R5, RZ, 0x4, R112 ;  /* 0x00000004ff057819 */ /* 0x000fe20000011670 */
[----:B------:R-:W-:Y:S01]  /*3bf0*/  IMAD.SHL.U32 R112, R112, 0x8, RZ ;  /* 0x0000000870707824 */ /* 0x000fe200078e00ff */
[----:B------:R-:W-:Y:S01]  /*3c00*/  LOP3.LUT R131, R116, 0x6, R131, 0xf8, !PT ;  /* 0x0000000674837812 */ /* 0x000fe200078ef883 */
[----:B------:R-:W-:Y:S01]  /*3c10*/  IMAD R117, R132, 0x88, R117 ;  /* 0x0000008884757824 */ /* 0x000fe200078e0275 */
[----:B------:R-:W-:-:S02]  /*3c20*/  SGXT.U32 R5, R5, 0x3 ;  /* 0x000000030505781a */ /* 0x000fc40000000000 */
[----:B------:R-:W-:Y:S01]  /*3c30*/  LOP3.LUT R112, R112, 0x78, RZ, 0xc0, !PT ;  /* 0x0000007870707812 */ /* 0x000fe200078ec0ff */
[----:B------:R-:W-:Y:S01]  /*3c40*/  IMAD.SHL.U32 R117, R117, 0x2, RZ ;  /* 0x0000000275757824 */ /* 0x000fe200078e00ff */
[----:B------:R-:W-:Y:S01]  /*3c50*/  BAR.SYNC.DEFER_BLOCKING 0x0 ;  /* 0x0000000000007b1d */ /* 0x000fe20000010000 */
[----:B------:R-:W-:Y:S02]  /*3c60*/  LOP3.LUT R110, R5, R110, RZ, 0xfc, !PT ;  /* 0x0000006e056e7212 */ /* 0x000fe400078efcff */
[----:B------:R-:W-:Y:S01]  /*3c70*/  LOP3.LUT R109, R109, R112, RZ, 0xfc, !PT ;  /* 0x000000706d6d7212 */ /* 0x000fe200078efcff */
[----:B------:R-:W-:Y:S01]  /*3c80*/  IMAD R131, R131, 0x88, R112 ;  /* 0x0000008883837824 */ /* 0x000fe200078e0270 */
[C---:B------:R-:W-:Y:S02]  /*3c90*/  LOP3.LUT R4, R110.reuse, 0x8, RZ, 0xfc, !PT ;  /* 0x000000086e047812 */ /* 0x040fe400078efcff */
[----:B------:R-:W-:Y:S01]  /*3ca0*/  ISETP.GE.AND P0, PT, R109, c[0x0][0x17c], PT ;  /* 0x00005f006d007a0c */ /* 0x000fe20003f06270 */
[----:B------:R-:W-:Y:S01]  /*3cb0*/  IMAD.SHL.U32 R131, R131, 0x2, RZ ;  /* 0x0000000283837824 */ /* 0x000fe200078e00ff */
[----:B------:R-:W-:-:S02]  /*3cc0*/  LOP3.LUT R33, R110, 0x18, RZ, 0xfc, !PT ;  /* 0x000000186e217812 */ /* 0x000fc400078efcff */
[----:B------:R-:W-:Y:S02]  /*3cd0*/  ISETP.LT.AND P6, PT, R4, c[0x0][0x178], !P0 ;  /* 0x00005e0004007a0c */ /* 0x000fe400047c1270 */
[C---:B------:R-:W-:Y:S02]  /*3ce0*/  ISETP.LT.AND P1, PT, R110.reuse, c[0x0][0x178], !P0 ;  /* 0x00005e006e007a0c */ /* 0x040fe40004721270 */
[----:B------:R-:W-:Y:S02]  /*3cf0*/  ISETP.LT.AND P4, PT, R33, c[0x0][0x178], !P0 ;  /* 0x00005e0021007a0c */ /* 0x000fe40004781270 */
[C---:B------:R-:W-:Y:S01]  /*3d00*/  LOP3.LUT R33, R110.reuse, 0x30, RZ, 0xfc, !PT ;  /* 0x000000306e217812 */ /* 0x040fe200078efcff */
[----:B------:R-:W-:Y:S04]  /*3d10*/  STS [R117], R80 ;  /* 0x0000005075007388 */ /* 0x000fe80000000800 */
[----:B------:R-:W-:Y:S04]  /*3d20*/  STS [R117+0x880], R82 ;  /* 0x0008805275007388 */ /* 0x000fe80000000800 */
        /* <DEDUP_REMOVED lines=8> */
[----:B------:R1:W-:Y:S04]  /*3db0*/  STS [R117+0xa0], R32 ;  /* 0x0000a02075007388 */ /* 0x0003e80000000800 */
[----:B------:R2:W-:Y:S04]  /*3dc0*/  STS [R117+0x920], R34 ;  /* 0x0009202275007388 */ /* 0x0005e80000000800 */
[----:B------:R-:W-:Y:S01]  /*3dd0*/  STS [R117+0xc0], R36 ;  /* 0x0000c02475007388 */ /* 0x000fe20000000800 */
[----:B-1----:R-:W-:-:S03]  /*3de0*/  LOP3.LUT R32, R110, 0x20, RZ, 0xfc, !PT ;  /* 0x000000206e207812 */ /* 0x002fc600078efcff */
[----:B------:R-:W-:Y:S01]  /*3df0*/  STS [R117+0x940], R38 ;  /* 0x0009402675007388 */ /* 0x000fe20000000800 */
[----:B--2---:R-:W-:Y:S01]  /*3e00*/  IMAD R34, R110, c[0x0][0x18c], RZ ;  /* 0x000063006e227a24 */ /* 0x004fe200078e02ff */
[----:B------:R-:W-:Y:S02]  /*3e10*/  ISETP.LT.AND P3, PT, R32, c[0x0][0x178], !P0 ;  /* 0x00005e0020007a0c */ /* 0x000fe40004761270 */
[----:B------:R-:W-:Y:S01]  /*3e20*/  STS [R117+0xe0], R48 ;  /* 0x0000e03075007388 */ /* 0x000fe20000000800 */
[----:B------:R-:W-:-:S03]  /*3e30*/  IMAD R35, R45, 0x8, R34 ;  /* 0x000000082d237824 */ /* 0x000fc600078e0222 */
[----:B------:R-:W-:Y:S04]  /*3e40*/  STS [R117+0x960], R50 ;  /* 0x0009603275007388 */ /* 0x000fe80000000800 */
[----:B------:R-:W-:Y:S06]  /*3e50*/  BAR.SYNC.DEFER_BLOCKING 0x0 ;  /* 0x0000000000007b1d */ /* 0x000fec0000010000 */
[----:B------:R-:W1:Y:S04]  /*3e60*/  LDS.128 R16, [R131] ;  /* 0x0000000083107984 */ /* 0x000e680000000c00 */
[----:B------:R-:W2:Y:S04]  /*3e70*/  LDS.128 R12, [R131+0x880] ;  /* 0x00088000830c7984 */ /* 0x000ea80000000c00 */
[----:B------:R-:W3:Y:S04]  /*3e80*/  LDS.128 R4, [R131+0x1100] ;  /* 0x0011000083047984 */ /* 0x000ee80000000c00 */
[----:B------:R-:W4:Y:S04]  /*3e90*/  LDS.128 R8, [R131+0x1980] ;  /* 0x0019800083087984 */ /* 0x000f280000000c00 */
[----:B------:R-:W-:Y:S06]  /*3ea0*/  BAR.SYNC.DEFER_BLOCKING 0x0 ;  /* 0x0000000000007b1d */ /* 0x000fec0000010000 */
[----:B------:R-:W-:Y:S04]  /*3eb0*/  STS [R117], R26 ;  /* 0x0000001a75007388 */ /* 0x000fe80000000800 */
[----:B------:R-:W-:Y:S04]  /*3ec0*/  STS [R117+0x880], R25 ;  /* 0x0008801975007388 */ /* 0x000fe80000000800 */
[----:B------:R-:W-:Y:S04]  /*3ed0*/  STS [R117+0x20], R24 ;  /* 0x0000201875007388 */ /* 0x000fe80000000800 */
[----:B------:R-:W-:Y:S04]  /*3ee0*/  STS [R117+0x8a0], R23 ;  /* 0x0008a01775007388 */ /* 0x000fe80000000800 */
[----:B------:R-:W-:Y:S04]  /*3ef0*/  STS [R117+0x40], R28 ;  /* 0x0000401c75007388 */ /* 0x000fe80000000800 */
[----:B------:R-:W-:Y:S04]  /*3f00*/  STS [R117+0x8c0], R30 ;  /* 0x0008c01e75007388 */ /* 0x000fe80000000800 */
[----:B------:R-:W-:Y:S04]  /*3f10*/  STS [R117+0x60], R21 ;  /* 0x0000601575007388 */ /* 0x000fe80000000800 */
[----:B------:R1:W-:Y:S04]  /*3f20*/  STS [R117+0x8e0], R3 ;  /* 0x0008e00375007388 */ /* 0x0003e80000000800 */
[----:B------:R-:W-:Y:S04]  /*3f30*/  STS [R117+0x80], R20 ;  /* 0x0000801475007388 */ /* 0x000fe80000000800 */
[----:B------:R-:W-:Y:S01]  /*3f40*/  STS [R117+0x900], R22 ;  /* 0x0009001675007388 */ /* 0x000fe20000000800 */
[----:B-1----:R-:W-:-:S03]  /*3f50*/  LOP3.LUT R3, R110, 0x10, RZ, 0xfc, !PT ;  /* 0x000000106e037812 */ /* 0x002fc600078efcff */
[----:B------:R-:W-:Y:S01]  /*3f60*/  STS [R117+0xa0], R40 ;  /* 0x0000a02875007388 */ /* 0x000fe20000000800 */
[----:B------:R-:W-:-:S03]  /*3f70*/  ISETP.LT.AND P5, PT, R3, c[0x0][0x178], !P0 ;  /* 0x00005e0003007a0c */ /* 0x000fc600047a1270 */
[----:B------:R-:W-:Y:S04]  /*3f80*/  STS [R117+0x920], R42 ;  /* 0x0009202a75007388 */ /* 0x000fe80000000800 */
[----:B------:R1:W-:Y:S04]  /*3f90*/  STS [R117+0xc0], R2 ;  /* 0x0000c00275007388 */ /* 0x0003e80000000800 */
[----:B------:R2:W-:Y:S04]  /*3fa0*/  STS [R117+0x940], R0 ;  /* 0x0009400075007388 */ /* 0x0005e80000000800 */
[----:B------:R-:W-:Y:S01]  /*3fb0*/  STS [R117+0xe0], R88 ;  /* 0x0000e05875007388 */ /* 0x000fe20000000800 */
[----:B-1----:R-:W-:-:S03]  /*3fc0*/  IMAD.WIDE R2, R34, R47, c[0x0][0x170] ;  /* 0x00005c0022027625 */ /* 0x002fc600078e022f */
[----:B------:R-:W-:Y:S01]  /*3fd0*/  STS [R117+0x960], R90 ;  /* 0x0009605a75007388 */ /* 0x000fe20000000800 */
[----:B------:R-:W-:Y:S01]  /*3fe0*/  IMAD R34, R45, 0x8, R35 ;  /* 0x000000082d227824 */ /* 0x000fe200078e0223 */
[C---:B--2---:R-:W-:Y:S02]  /*3ff0*/  LOP3.LUT R0, R110.reuse, 0x28, RZ, 0xfc, !PT ;  /* 0x000000286e007812 */ /* 0x044fe400078efcff */
[----:B------:R-:W-:Y:S01]  /*4000*/  BAR.SYNC.DEFER_BLOCKING 0x0 ;  /* 0x0000000000007b1d */ /* 0x000fe20000010000 */
[----:B------:R-:W-:Y:S01]  /*4010*/  IMAD.WIDE R40, R109, 0x2, R2 ;  /* 0x000000026d287825 */ /* 0x000fe200078e0202 */
[----:B------:R-:W-:Y:S02]  /*4020*/  LOP3.LUT R110, R110, 0x38, RZ, 0xfc, !PT ;  /* 0x000000386e6e7812 */ /* 0x000fe400078efcff */
[----:B------:R-:W-:Y:S01]  /*4030*/  ISETP.LT.AND P2, PT, R0, c[0x0][0x178], !P0 ;  /* 0x00005e0000007a0c */ /* 0x000fe20004741270 */
[----:B------:R-:W-:Y:S02]  /*4040*/  IMAD R32, R45, 0x8, R34 ;  /* 0x000000082d207824 */ /* 0x000fe400078e0222 */
[----:B------:R-:W-:-:S04]  /*4050*/  IMAD.WIDE R2, R35, R47, c[0x0][0x170] ;  /* 0x00005c0023027625 */ /* 0x000fc800078e022f */
[----:B------:R-:W-:Y:S02]  /*4060*/  IMAD R0, R45, 0x8, R32 ;  /* 0x000000082d007824 */ /* 0x000fe400078e0220 */
[----:B------:R-:W-:-:S04]  /*4070*/  IMAD.WIDE R42, R109, 0x2, R2 ;  /* 0x000000026d2a7825 */ /* 0x000fc800078e0202 */
[----:B------:R-:W-:Y:S02]  /*4080*/  IMAD R36, R45, 0x8, R0 ;  /* 0x000000082d247824 */ /* 0x000fe400078e0200 */
[----:B------:R-:W-:-:S04]  /*4090*/  IMAD.WIDE R2, R34, R47, c[0x0][0x170] ;  /* 0x00005c0022027625 */ /* 0x000fc800078e022f */
[----:B------:R-:W-:Y:S01]  /*40a0*/  IMAD R44, R45, 0x8, R36 ;  /* 0x000000082d2c7824 */ /* 0x000fe200078e0224 */
[----:B------:R-:W1:Y:S01]  /*40b0*/  LDS.128 R28, [R131] ;  /* 0x00000000831c7984 */ /* 0x000e620000000c00 */
[----:B------:R-:W-:-:S03]  /*40c0*/  IMAD.WIDE R34, R0, R47, c[0x0][0x170] ;  /* 0x00005c0000227625 */ /* 0x000fc600078e022f */
[----:B------:R-:W2:Y:S01]  /*40d0*/  LDS.128 R24, [R131+0x880] ;  /* 0x0008800083187984 */ /* 0x000ea20000000c00 */
[----:B------:R-:W-:-:S03]  /*40e0*/  IMAD.WIDE R36, R36, R47, c[0x0][0x170] ;  /* 0x00005c0024247625 */ /* 0x000fc600078e022f */
[----:B------:R-:W2:Y:S01]  /*40f0*/  LDS.128 R20, [R131+0x1100] ;  /* 0x0011000083147984 */ /* 0x000ea20000000c00 */
[----:B------:R-:W-:-:S03]  /*4100*/  IMAD.WIDE R38, R44, R47, c[0x0][0x170] ;  /* 0x00005c002c267625 */ /* 0x000fc600078e022f */
[----:B------:R1:W-:Y:S01]  /*4110*/  @P1 STG.E.128 [R40.64], R16 ;  /* 0x0000001028001986 */ /* 0x0003e2000c101d0c */
[----:B------:R-:W-:Y:S01]  /*4120*/  ISETP.LT.AND P1, PT, R33, c[0x0][0x178], !P0 ;  /* 0x00005e0021007a0c */ /* 0x000fe20004721270 */
[----:B------:R-:W-:Y:S01]  /*4130*/  IMAD.WIDE R32, R32, R47, c[0x0][0x170] ;  /* 0x00005c0020207625 */ /* 0x000fe200078e022f */
[----:B------:R-:W-:Y:S01]  /*4140*/  ISETP.LT.AND P0, PT, R110, c[0x0][0x178], !P0 ;  /* 0x00005e006e007a0c */ /* 0x000fe20004701270 */
[----:B------:R1:W-:Y:S02]  /*4150*/  @P6 STG.E.128 [R42.64], R12 ;  /* 0x0000000c2a006986 */ /* 0x0003e4000c101d0c */
[----:B------:R-:W-:-:S04]  /*4160*/  IMAD.WIDE R2, R109, 0x2, R2 ;  /* 0x000000026d027825 */ /* 0x000fc800078e0202 */
[C---:B------:R-:W-:Y:S01]  /*4170*/  IMAD.WIDE R32, R109.reuse, 0x2, R32 ;  /* 0x000000026d207825 */ /* 0x040fe200078e0220 */
[----:B---3--:R3:W-:Y:S03]  /*4180*/  @P5 STG.E.128 [R2.64], R4 ;  /* 0x0000000402005986 */ /* 0x0087e6000c101d0c */
[C---:B------:R-:W-:Y:S01]  /*4190*/  IMAD.WIDE R34, R109.reuse, 0x2, R34 ;  /* 0x000000026d227825 */ /* 0x040fe200078e0222 */
[----:B----4-:R3:W-:Y:S03]  /*41a0*/  @P4 STG.E.128 [R32.64], R8 ;  /* 0x0000000820004986 */ /* 0x0107e6000c101d0c */
[----:B------:R-:W-:-:S04]  /*41b0*/  IMAD.WIDE R36, R109, 0x2, R36 ;  /* 0x000000026d247825 */ /* 0x000fc800078e0224 */
[----:B------:R-:W-:Y:S01]  /*41c0*/  IMAD.WIDE R38, R109, 0x2, R38 ;  /* 0x000000026d267825 */ /* 0x000fe200078e0226 */
[----:B-1----:R3:W-:Y:S04]  /*41d0*/  @P3 STG.E.128 [R34.64], R28 ;  /* 0x0000001c22003986 */ /* 0x0027e8000c101d0c */
[----:B--2---:R3:W-:Y:S04]  /*41e0*/  @P2 STG.E.128 [R36.64], R24 ;  /* 0x0000001824002986 */ /* 0x0047e8000c101d0c */
[----:B------:R3:W-:Y:S01]  /*41f0*/  @P1 STG.E.128 [R38.64], R20 ;  /* 0x0000001426001986 */ /* 0x0007e2000c101d0c */
[----:B------:R-:W-:Y:S05]  /*4200*/  @!P0 EXIT ;  /* 0x000000000000894d */ /* 0x000fea0003800000 */
[----:B------:R-:W1:Y:S01]  /*4210*/  LDS.128 R128, [R131+0x1980] ;  /* 0x0019800083807984 */ /* 0x000e620000000c00 */
[----:B---3--:R-:W-:-:S04]  /*4220*/  IMAD R2, R45, 0x8, R44 ;  /* 0x000000082d027824 */ /* 0x008fc800078e022c */
[----:B------:R-:W-:-:S06]  /*4230*/  IMAD.WIDE R2, R2, R47, c[0x0][0x170] ;  /* 0x00005c0002027625 */ /* 0x000fcc00078e022f */
[----:B------:R-:W-:-:S05]  /*4240*/  IMAD.WIDE R2, R109, 0x2, R2 ;  /* 0x000000026d027825 */ /* 0x000fca00078e0202 */
[----:B-1----:R-:W-:Y:S01]  /*4250*/  STG.E.128 [R2.64], R128 ;  /* 0x0000008002007986 */ /* 0x002fe2000c101d0c */
[----:B------:R-:W-:Y:S05]  /*4260*/  EXIT ;  /* 0x000000000000794d */ /* 0x000fea0003800000 */
.L_x_4:
[----:B------:R-:W-:-:S00]  /*4270*/  BRA `(.L_x_4) ;  /* 0xfffffff000007947 */ /* 0x000fc0000383ffff */
[----:B------:R-:W-:-:S00]  /*4280*/  NOP ;  /* 0x0000000000007918 */ /* 0x000fc00000000000 */
[----:B------:R-:W-:-:S00]  /*4290*/  NOP ;  /* 0x0000000000007918 */ /* 0x000fc00000000000 */
[----:B------:R-:W-:-:S00]  /*42a0*/  NOP ;  /* 0x0000000000007918 */ /* 0x000fc00000000000 */
[----:B------:R-:W-:-:S00]  /*42b0*/  NOP ;  /* 0x0000000000007918 */ /* 0x000fc00000000000 */
[----:B------:R-:W-:-:S00]  /*42c0*/  NOP ;  /* 0x0000000000007918 */ /* 0x000fc00000000000 */
[----:B------:R-:W-:-:S00]  /*42d0*/  NOP ;  /* 0x0000000000007918 */ /* 0x000fc00000000000 */
[----:B------:R-:W-:-:S00]  /*42e0*/  NOP ;  /* 0x0000000000007918 */ /* 0x000fc00000000000 */
[----:B------:R-:W-:-:S00]  /*42f0*/  NOP ;  /* 0x0000000000007918 */ /* 0x000fc00000000000 */
.L_x_5:


//--------------------- .nv.shared.matmul_kernel  --------------------------
	.section	.nv.shared.matmul_kernel,"aw",@nobits
	.sectionflags	@""
	.align	16
